// auto-generated by cutlass_sweep.gemm — config: {"arch": "sm_100", "cluster_m": 2, "cluster_n": 1, "dtype": "fp16", "stages": 5, "tile_k": 32, "tile_m": 128, "tile_n": 256}
#include "cutlass/cutlass.h"
#include "cutlass/gemm/collective/collective_builder.hpp"
#include "cutlass/gemm/device/gemm_universal_adapter.h"
#include "cutlass/gemm/kernel/gemm_universal.hpp"
#include "cutlass/epilogue/collective/collective_builder.hpp"

using ElemA = cutlass::half_t;
using ElemB = cutlass::half_t;
using ElemCD = cutlass::half_t;
using Acc  = float;
using TileShape    = cute::Shape<cute::_128, cute::_256, cute::_32>;
using ClusterShape = cute::Shape<cute::_2, cute::_1, cute::_1>;

using CollectiveEpilogue = typename cutlass::epilogue::collective::CollectiveBuilder<
    cutlass::arch::Sm100, cutlass::arch::OpClassTensorOp,
    TileShape, ClusterShape,
    cutlass::epilogue::collective::EpilogueTileAuto,
    Acc, Acc,
    ElemCD, cutlass::layout::RowMajor, 128 / cutlass::sizeof_bits<ElemCD>::value,
    ElemCD, cutlass::layout::RowMajor, 128 / cutlass::sizeof_bits<ElemCD>::value,
    cutlass::epilogue::collective::EpilogueScheduleAuto
  >::CollectiveOp;

using CollectiveMainloop = typename cutlass::gemm::collective::CollectiveBuilder<
    cutlass::arch::Sm100, cutlass::arch::OpClassTensorOp,
    ElemA, cutlass::layout::RowMajor, 128 / cutlass::sizeof_bits<ElemA>::value,
    ElemB, cutlass::layout::ColumnMajor, 128 / cutlass::sizeof_bits<ElemB>::value,
    Acc,
    TileShape, ClusterShape,
    cutlass::gemm::collective::StageCount<5>,
    cutlass::gemm::collective::KernelScheduleAuto
  >::CollectiveOp;

using GemmKernel = cutlass::gemm::kernel::GemmUniversal<
    cute::Shape<int,int,int,int>,
    CollectiveMainloop,
    CollectiveEpilogue
>;
using Gemm = cutlass::gemm::device::GemmUniversalAdapter<GemmKernel>;

// Force the device kernel symbol into the cubin without needing a host main.
auto* _anchor = &cutlass::device_kernel<GemmKernel>;


// ===== COMPILED SASS (sm_100a) =====

	.target	sm_100a

	.elftype	@"ET_EXEC"


//--------------------- .note.nv.tkinfo           --------------------------
	.section	.note.nv.tkinfo,"",@"SHT_NOTE"
	.sectionflags	@"SHF_NOTE_NV_TKINFO"
	.tkinfo
        /*0018*/ 	.word	0x00000002
        /*0030*/ 	.string	""
        /*0030*/ 	.string	"ptxas"
        /*0030*/ 	.string	"Cuda compilation tools, release 13.0, V13.0.88"
        /*0030*/ 	.string	"Build cuda_13.0.r13.0/compiler.36424714_0"
        /*0030*/ 	.string	"-arch sm_100a -m 64 "



//--------------------- .note.nv.cuinfo           --------------------------
	.section	.note.nv.cuinfo,"",@"SHT_NOTE"
	.sectionflags	@"SHF_NOTE_NV_CUINFO"
        /*0018*/ 	.short	0x0002
        /*001a*/ 	.short	0x0064
        /*001c*/ 	.short	0x0082
	.zero		2


//--------------------- .nv.info                  --------------------------
	.section	.nv.info,"",@"SHT_CUDA_INFO"
	.align	4


	//----- nvinfo : EIATTR_REGCOUNT
	.align		4
        /*0000*/ 	.byte	0x04, 0x2f
        /*0002*/ 	.short	(.L_19 - .L_18)
	.align		4
.L_18:
        /*0004*/ 	.word	index@(_ZN7cutlass13device_kernelINS_4gemm6kernel13GemmUniversalIN4cute5tupleIJiiiiEEENS1_10collective13CollectiveMmaINS1_35MainloopSm100TmaUmmaWarpSpecializedILi5ELi2ELi4ENS5_IJNS4_1CILi2EEENSA_ILi1EEESC_EEEEENS5_IJNSA_ILi128EEENSA_ILi256EEENSA_ILi32EEEEEENS_6half_tENS5_IJlSC_lEEESJ_SK_NS4_8TiledMMAINS4_8MMA_AtomIJNS4_26SM100_MMA_F16BF16_2x1SM_SSISJ_SJ_fLi128ELi256ELNS4_4UMMA5MajorE0ELSP_0ELNSO_7ScaleInE0ELSQ_0EEEEEENS4_6LayoutINS5_IJSC_SC_SC_EEENS5_IJNSA_ILi0EEESV_SV_EEEEENS5_IJNS4_10UnderscoreESY_SY_EEEEENS4_18SM100_TMA_2SM_LOADENS4_14ComposedLayoutINS4_7SwizzleILi2ELi4ELi3EEENS4_18smem_ptr_flag_bitsILi16EEENST_INS5_IJNSA_ILi8EEESH_EEENS5_IJSH_SC_EEEEEEEvNS4_8identityES11_S1B_vS1C_EENS_8epilogue10collective18CollectiveEpilogueINS1E_23Sm100TmaWarpSpecializedILi4ELi2ELi32ELb1ELb0EEEJNS5_IJNSA_ILi64EEESG_SH_EEENS5_IJNST_IS1J_SC_EENST_INS5_IJSH_SB_EEENS5_IJSC_SF_EEEEEEEESJ_SK_SJ_SK_NS1E_6fusion15FusionCallbacksIS1I_NS1Q_17LinearCombinationISJ_fSJ_fLNS_15FloatRoundStyleE2EEES1K_S1P_JEEENS4_5SM1004TMEM4LOAD26SM100_TMEM_LOAD_32dp32b32xENS4_13SM90_TMA_LOADES1B_NS4_39AutoVectorizingCopyWithAssumedAlignmentILi128EEENS4_14SM90_TMA_STOREES1B_S22_S22_EEEvvEEEEvNT_6ParamsE)
        /*0008*/ 	.word	0x00000073


	//----- nvinfo : EIATTR_FRAME_SIZE
	.align		4
.L_19:
        /*000c*/ 	.byte	0x04, 0x11
        /*000e*/ 	.short	(.L_21 - .L_20)
	.align		4
.L_20:
        /*0010*/ 	.word	index@($__internal_2_$__cuda_sm10x_tcgen05_guardrail_trap_unallocated_columns_being_dealloced)
        /*0014*/ 	.word	0x00000000


	//----- nvinfo : EIATTR_FRAME_SIZE
	.align		4
.L_21:
        /*0018*/ 	.byte	0x04, 0x11
        /*001a*/ 	.short	(.L_23 - .L_22)
	.align		4
.L_22:
        /*001c*/ 	.word	index@($__internal_1_$__cuda_sm10x_tcgen05_guardrail_trap_phase_invalid_during_alloc)
        /*0020*/ 	.word	0x00000000


	//----- nvinfo : EIATTR_FRAME_SIZE
	.align		4
.L_23:
        /*0024*/ 	.byte	0x04, 0x11
        /*0026*/ 	.short	(.L_25 - .L_24)
	.align		4
.L_24:
        /*0028*/ 	.word	index@($__internal_0_$__cuda_sm10x_tcgen05_guardrail_trap_col_being_dealloced_not_returned_by_alloc)
        /*002c*/ 	.word	0x00000000


	//----- nvinfo : EIATTR_FRAME_SIZE
	.align		4
.L_25:
        /*0030*/ 	.byte	0x04, 0x11
        /*0032*/ 	.short	(.L_27 - .L_26)
	.align		4
.L_26:
        /*0034*/ 	.word	index@(_ZN7cutlass13device_kernelINS_4gemm6kernel13GemmUniversalIN4cute5tupleIJiiiiEEENS1_10collective13CollectiveMmaINS1_35MainloopSm100TmaUmmaWarpSpecializedILi5ELi2ELi4ENS5_IJNS4_1CILi2EEENSA_ILi1EEESC_EEEEENS5_IJNSA_ILi128EEENSA_ILi256EEENSA_ILi32EEEEEENS_6half_tENS5_IJlSC_lEEESJ_SK_NS4_8TiledMMAINS4_8MMA_AtomIJNS4_26SM100_MMA_F16BF16_2x1SM_SSISJ_SJ_fLi128ELi256ELNS4_4UMMA5MajorE0ELSP_0ELNSO_7ScaleInE0ELSQ_0EEEEEENS4_6LayoutINS5_IJSC_SC_SC_EEENS5_IJNSA_ILi0EEESV_SV_EEEEENS5_IJNS4_10UnderscoreESY_SY_EEEEENS4_18SM100_TMA_2SM_LOADENS4_14ComposedLayoutINS4_7SwizzleILi2ELi4ELi3EEENS4_18smem_ptr_flag_bitsILi16EEENST_INS5_IJNSA_ILi8EEESH_EEENS5_IJSH_SC_EEEEEEEvNS4_8identityES11_S1B_vS1C_EENS_8epilogue10collective18CollectiveEpilogueINS1E_23Sm100TmaWarpSpecializedILi4ELi2ELi32ELb1ELb0EEEJNS5_IJNSA_ILi64EEESG_SH_EEENS5_IJNST_IS1J_SC_EENST_INS5_IJSH_SB_EEENS5_IJSC_SF_EEEEEEEESJ_SK_SJ_SK_NS1E_6fusion15FusionCallbacksIS1I_NS1Q_17LinearCombinationISJ_fSJ_fLNS_15FloatRoundStyleE2EEES1K_S1P_JEEENS4_5SM1004TMEM4LOAD26SM100_TMEM_LOAD_32dp32b32xENS4_13SM90_TMA_LOADES1B_NS4_39AutoVectorizingCopyWithAssumedAlignmentILi128EEENS4_14SM90_TMA_STOREES1B_S22_S22_EEEvvEEEEvNT_6ParamsE)
        /*0038*/ 	.word	0x00000000


	//----- nvinfo : EIATTR_MIN_STACK_SIZE
	.align		4
.L_27:
        /*003c*/ 	.byte	0x04, 0x12
        /*003e*/ 	.short	(.L_29 - .L_28)
	.align		4
.L_28:
        /*0040*/ 	.word	index@(_ZN7cutlass13device_kernelINS_4gemm6kernel13GemmUniversalIN4cute5tupleIJiiiiEEENS1_10collective13CollectiveMmaINS1_35MainloopSm100TmaUmmaWarpSpecializedILi5ELi2ELi4ENS5_IJNS4_1CILi2EEENSA_ILi1EEESC_EEEEENS5_IJNSA_ILi128EEENSA_ILi256EEENSA_ILi32EEEEEENS_6half_tENS5_IJlSC_lEEESJ_SK_NS4_8TiledMMAINS4_8MMA_AtomIJNS4_26SM100_MMA_F16BF16_2x1SM_SSISJ_SJ_fLi128ELi256ELNS4_4UMMA5MajorE0ELSP_0ELNSO_7ScaleInE0ELSQ_0EEEEEENS4_6LayoutINS5_IJSC_SC_SC_EEENS5_IJNSA_ILi0EEESV_SV_EEEEENS5_IJNS4_10UnderscoreESY_SY_EEEEENS4_18SM100_TMA_2SM_LOADENS4_14ComposedLayoutINS4_7SwizzleILi2ELi4ELi3EEENS4_18smem_ptr_flag_bitsILi16EEENST_INS5_IJNSA_ILi8EEESH_EEENS5_IJSH_SC_EEEEEEEvNS4_8identityES11_S1B_vS1C_EENS_8epilogue10collective18CollectiveEpilogueINS1E_23Sm100TmaWarpSpecializedILi4ELi2ELi32ELb1ELb0EEEJNS5_IJNSA_ILi64EEESG_SH_EEENS5_IJNST_IS1J_SC_EENST_INS5_IJSH_SB_EEENS5_IJSC_SF_EEEEEEEESJ_SK_SJ_SK_NS1E_6fusion15FusionCallbacksIS1I_NS1Q_17LinearCombinationISJ_fSJ_fLNS_15FloatRoundStyleE2EEES1K_S1P_JEEENS4_5SM1004TMEM4LOAD26SM100_TMEM_LOAD_32dp32b32xENS4_13SM90_TMA_LOADES1B_NS4_39AutoVectorizingCopyWithAssumedAlignmentILi128EEENS4_14SM90_TMA_STOREES1B_S22_S22_EEEvvEEEEvNT_6ParamsE)
        /*0044*/ 	.word	0x00000000
.L_29:


//--------------------- .nv.compat                --------------------------
	.section	.nv.compat,"",@"SHT_CUDA_COMPAT_INFO"
	.align	4
        /*0000*/ 	.byte	0x02, 0x09, 0x01, 0x00, 0x02, 0x02, 0x02, 0x00, 0x02, 0x05, 0x05, 0x00, 0x03, 0x07, 0x01, 0x01
        /*0010*/ 	.byte	0x02, 0x03, 0x01, 0x00, 0x02, 0x06, 0x01, 0x00, 0x04, 0x0b, 0x08, 0x00, 0x09, 0x00, 0x00, 0x00
        /*0020*/ 	.byte	0x00, 0x00, 0x00, 0x00


//--------------------- .nv.info._ZN7cutlass13device_kernelINS_4gemm6kernel13GemmUniversalIN4cute5tupleIJiiiiEEENS1_10collective13CollectiveMmaINS1_35MainloopSm100TmaUmmaWarpSpecializedILi5ELi2ELi4ENS5_IJNS4_1CILi2EEENSA_ILi1EEESC_EEEEENS5_IJNSA_ILi128EEENSA_ILi256EEENSA_ILi32EEEEEENS_6half_tENS5_IJlSC_lEEESJ_SK_NS4_8TiledMMAINS4_8MMA_AtomIJNS4_26SM100_MMA_F16BF16_2x1SM_SSISJ_SJ_fLi128ELi256ELNS4_4UMMA5MajorE0ELSP_0ELNSO_7ScaleInE0ELSQ_0EEEEEENS4_6LayoutINS5_IJSC_SC_SC_EEENS5_IJNSA_ILi0EEESV_SV_EEEEENS5_IJNS4_10UnderscoreESY_SY_EEEEENS4_18SM100_TMA_2SM_LOADENS4_14ComposedLayoutINS4_7SwizzleILi2ELi4ELi3EEENS4_18smem_ptr_flag_bitsILi16EEENST_INS5_IJNSA_ILi8EEESH_EEENS5_IJSH_SC_EEEEEEEvNS4_8identityES11_S1B_vS1C_EENS_8epilogue10collective18CollectiveEpilogueINS1E_23Sm100TmaWarpSpecializedILi4ELi2ELi32ELb1ELb0EEEJNS5_IJNSA_ILi64EEESG_SH_EEENS5_IJNST_IS1J_SC_EENST_INS5_IJSH_SB_EEENS5_IJSC_SF_EEEEEEEESJ_SK_SJ_SK_NS1E_6fusion15FusionCallbacksIS1I_NS1Q_17LinearCombinationISJ_fSJ_fLNS_15FloatRoundStyleE2EEES1K_S1P_JEEENS4_5SM1004TMEM4LOAD26SM100_TMEM_LOAD_32dp32b32xENS4_13SM90_TMA_LOADES1B_NS4_39AutoVectorizingCopyWithAssumedAlignmentILi128EEENS4_14SM90_TMA_STOREES1B_S22_S22_EEEvvEEEEvNT_6ParamsE --------------------------
	.section	.nv.info._ZN7cutlass13device_kernelINS_4gemm6kernel13GemmUniversalIN4cute5tupleIJiiiiEEENS1_10collective13CollectiveMmaINS1_35MainloopSm100TmaUmmaWarpSpecializedILi5ELi2ELi4ENS5_IJNS4_1CILi2EEENSA_ILi1EEESC_EEEEENS5_IJNSA_ILi128EEENSA_ILi256EEENSA_ILi32EEEEEENS_6half_tENS5_IJlSC_lEEESJ_SK_NS4_8TiledMMAINS4_8MMA_AtomIJNS4_26SM100_MMA_F16BF16_2x1SM_SSISJ_SJ_fLi128ELi256ELNS4_4UMMA5MajorE0ELSP_0ELNSO_7ScaleInE0ELSQ_0EEEEEENS4_6LayoutINS5_IJSC_SC_SC_EEENS5_IJNSA_ILi0EEESV_SV_EEEEENS5_IJNS4_10UnderscoreESY_SY_EEEEENS4_18SM100_TMA_2SM_LOADENS4_14ComposedLayoutINS4_7SwizzleILi2ELi4ELi3EEENS4_18smem_ptr_flag_bitsILi16EEENST_INS5_IJNSA_ILi8EEESH_EEENS5_IJSH_SC_EEEEEEEvNS4_8identityES11_S1B_vS1C_EENS_8epilogue10collective18CollectiveEpilogueINS1E_23Sm100TmaWarpSpecializedILi4ELi2ELi32ELb1ELb0EEEJNS5_IJNSA_ILi64EEESG_SH_EEENS5_IJNST_IS1J_SC_EENST_INS5_IJSH_SB_EEENS5_IJSC_SF_EEEEEEEESJ_SK_SJ_SK_NS1E_6fusion15FusionCallbacksIS1I_NS1Q_17LinearCombinationISJ_fSJ_fLNS_15FloatRoundStyleE2EEES1K_S1P_JEEENS4_5SM1004TMEM4LOAD26SM100_TMEM_LOAD_32dp32b32xENS4_13SM90_TMA_LOADES1B_NS4_39AutoVectorizingCopyWithAssumedAlignmentILi128EEENS4_14SM90_TMA_STOREES1B_S22_S22_EEEvvEEEEvNT_6ParamsE,"",@"SHT_CUDA_INFO"
	.sectionflags	@""
	.align	4


	//----- nvinfo : EIATTR_CUDA_API_VERSION
	.align		4
        /*0000*/ 	.byte	0x04, 0x37
        /*0002*/ 	.short	(.L_31 - .L_30)
.L_30:
        /*0004*/ 	.word	0x00000082


	//----- nvinfo : EIATTR_KPARAM_INFO
	.align		4
.L_31:
        /*0008*/ 	.byte	0x04, 0x17
        /*000a*/ 	.short	(.L_33 - .L_32)
.L_32:
        /*000c*/ 	.word	0x00000000
        /*0010*/ 	.short	0x0000
        /*0012*/ 	.short	0x0000
        /*0014*/ 	.byte	0x00, 0xf0, 0x01, 0x20


	//----- nvinfo : EIATTR_AT_ENTRY_FRAGMENTS
	.align		4
.L_33:
        /*0018*/ 	.byte	0x04, 0x4f
        /*001a*/ 	.short	(.L_35 - .L_34)


	//   ....[0]....
.L_34:
        /*001c*/ 	.word	0x00000007


	//----- nvinfo : EIATTR_RESERVED_SMEM_USED
	.align		4
.L_35:
        /*0020*/ 	.byte	0x01, 0x41
	.zero		2


	//----- nvinfo : EIATTR_SPARSE_MMA_MASK
	.align		4
        /*0024*/ 	.byte	0x03, 0x50
        /*0026*/ 	.short	0x0000


	//----- nvinfo : EIATTR_TCGEN05_2CTA_USED
	.align		4
        /*0028*/ 	.byte	0x01, 0x52
	.zero		2


	//----- nvinfo : EIATTR_MAXREG_COUNT
	.align		4
        /*002c*/ 	.byte	0x03, 0x1b
        /*002e*/ 	.short	0x00ff


	//----- nvinfo : EIATTR_NUM_BARRIERS
	.align		4
        /*0030*/ 	.byte	0x02, 0x4c
        /*0032*/ 	.byte	0x07
	.zero		1


	//----- nvinfo : EIATTR_EXTERNS
	.align		4
        /*0034*/ 	.byte	0x04, 0x0f
        /*0036*/ 	.short	(.L_37 - .L_36)


	//   ....[0]....
	.align		4
.L_36:
        /*0038*/ 	.word	index@(__assertfail)


	//----- nvinfo : EIATTR_MERCURY_ISA_VERSION
	.align		4
.L_37:
        /*003c*/ 	.byte	0x03, 0x5f
        /*003e*/ 	.short	0x0101


	//----- nvinfo : EIATTR_INT_WARP_WIDE_INSTR_OFFSETS
	.align		4
        /*0040*/ 	.byte	0x04, 0x31
        /*0042*/ 	.short	(.L_39 - .L_38)


	//   ....[0]....
.L_38:
        /*0044*/ 	.word	0x00000d30


	//   ....[1]....
        /*0048*/ 	.word	0x00000dd0


	//   ....[2]....
        /*004c*/ 	.word	0x00002130


	//   ....[3]....
        /*0050*/ 	.word	0x00003fb0


	//   ....[4]....
        /*0054*/ 	.word	0x00003fe0


	//   ....[5]....
        /*0058*/ 	.word	0x00004030


	//   ....[6]....
        /*005c*/ 	.word	0x00004950


	//   ....[7]....
        /*0060*/ 	.word	0x00004970


	//   ....[8]....
        /*0064*/ 	.word	0x00004a50


	//   ....[9]....
        /*0068*/ 	.word	0x00004b10


	//   ....[10]....
        /*006c*/ 	.word	0x00004b30


	//   ....[11]....
        /*0070*/ 	.word	0x00004c00


	//   ....[12]....
        /*0074*/ 	.word	0x00004cf0


	//   ....[13]....
        /*0078*/ 	.word	0x00004d10


	//   ....[14]....
        /*007c*/ 	.word	0x00004e10


	//   ....[15]....
        /*0080*/ 	.word	0x00004fc0


	//   ....[16]....
        /*0084*/ 	.word	0x00004fd0


	//   ....[17]....
        /*0088*/ 	.word	0x00005160


	//----- nvinfo : EIATTR_COOP_GROUP_MASK_REGIDS
	.align		4
.L_39:
        /*008c*/ 	.byte	0x04, 0x29
        /*008e*/ 	.short	(.L_41 - .L_40)


	//   ....[0]....
.L_40:
        /*0090*/ 	.word	0xffffffff


	//   ....[1]....
        /*0094*/ 	.word	0xffffffff


	//   ....[2]....
        /*0098*/ 	.word	0xffffffff


	//   ....[3]....
        /*009c*/ 	.word	0xffffffff


	//   ....[4]....
        /*00a0*/ 	.word	0xffffffff


	//   ....[5]....
        /*00a4*/ 	.word	0xffffffff


	//   ....[6]....
        /*00a8*/ 	.word	0xffffffff


	//   ....[7]....
        /*00ac*/ 	.word	0xffffffff


	//   ....[8]....
        /*00b0*/ 	.word	0xffffffff


	//   ....[9]....
        /*00b4*/ 	.word	0xffffffff


	//   ....[10]....
        /*00b8*/ 	.word	0xffffffff


	//   ....[11]....
        /*00bc*/ 	.word	0xffffffff


	//   ....[12]....
        /*00c0*/ 	.word	0xffffffff


	//   ....[13]....
        /*00c4*/ 	.word	0xffffffff


	//----- nvinfo : EIATTR_COOP_GROUP_INSTR_OFFSETS
	.align		4
.L_41:
        /*00c8*/ 	.byte	0x04, 0x28
        /*00ca*/ 	.short	(.L_43 - .L_42)


	//   ....[0]....
.L_42:
        /*00cc*/ 	.word	0x000000c0


	//   ....[1]....
        /*00d0*/ 	.word	0x00000500


	//   ....[2]....
        /*00d4*/ 	.word	0x000006a0


	//   ....[3]....
        /*00d8*/ 	.word	0x00000830


	//   ....[4]....
        /*00dc*/ 	.word	0x00000920


	//   ....[5]....
        /*00e0*/ 	.word	0x00000a80


	//   ....[6]....
        /*00e4*/ 	.word	0x00000c10


	//   ....[7]....
        /*00e8*/ 	.word	0x00000e50


	//   ....[8]....
        /*00ec*/ 	.word	0x00002010


	//   ....[9]....
        /*00f0*/ 	.word	0x00002e80


	//   ....[10]....
        /*00f4*/ 	.word	0x00003350


	//   ....[11]....
        /*00f8*/ 	.word	0x00003380


	//   ....[12]....
        /*00fc*/ 	.word	0x00003ec0


	//   ....[13]....
        /*0100*/ 	.word	0x000040d0


	//----- nvinfo : EIATTR_VRC_CTA_INIT_COUNT
	.align		4
.L_43:
        /*0104*/ 	.byte	0x02, 0x4a
        /*0106*/ 	.byte	0x80
	.zero		1


	//----- nvinfo : EIATTR_SYSCALL_OFFSETS
	.align		4
        /*0108*/ 	.byte	0x04, 0x46
        /*010a*/ 	.short	(.L_45 - .L_44)


	//   ....[0]....
.L_44:
        /*010c*/ 	.word	0x00005c50


	//   ....[1]....
        /*0110*/ 	.word	0x00005d40


	//   ....[2]....
        /*0114*/ 	.word	0x000064b0


	//   ....[3]....
        /*0118*/ 	.word	0x00007170


	//   ....[4]....
        /*011c*/ 	.word	0x00007e10


	//   ....[5]....
        /*0120*/ 	.word	0x00008ab0


	//----- nvinfo : EIATTR_MBARRIER_INSTR_OFFSETS
	.align		4
.L_45:
        /*0124*/ 	.byte	0x04, 0x39
        /*0126*/ 	.short	(.L_47 - .L_46)


	//   ....[0]....
.L_46:
        /*0128*/ 	.word	0x000005f0
        /*012c*/ 	.word	0x000000ff
        /*0130*/ 	.word	0x00000000
        /*0134*/ 	.short	0x0100
        /*0136*/ 	.byte	0x08
	.zero		1


	//   ....[1]....
        /*0138*/ 	.word	0x00000600
        /*013c*/ 	.word	0x000000ff
        /*0140*/ 	.word	0x00000028
        /*0144*/ 	.short	0x0100
        /*0146*/ 	.byte	0x08
	.zero		1


	//   ....[2]....
        /*0148*/ 	.word	0x00000610
        /*014c*/ 	.word	0x000000ff
        /*0150*/ 	.word	0x00000008
        /*0154*/ 	.short	0x0100
        /*0156*/ 	.byte	0x08
	.zero		1


	//   ....[3]....
        /*0158*/ 	.word	0x00000620
        /*015c*/ 	.word	0x000000ff
        /*0160*/ 	.word	0x00000030
        /*0164*/ 	.short	0x0100
        /*0166*/ 	.byte	0x08
	.zero		1


	//   ....[4]....
        /*0168*/ 	.word	0x00000630
        /*016c*/ 	.word	0x000000ff
        /*0170*/ 	.word	0x00000010
        /*0174*/ 	.short	0x0100
        /*0176*/ 	.byte	0x08
	.zero		1


	//   ....[5]....
        /*0178*/ 	.word	0x00000640
        /*017c*/ 	.word	0x000000ff
        /*0180*/ 	.word	0x00000038
        /*0184*/ 	.short	0x0100
        /*0186*/ 	.byte	0x08
	.zero		1


	//   ....[6]....
        /*0188*/ 	.word	0x00000650
        /*018c*/ 	.word	0x000000ff
        /*0190*/ 	.word	0x00000018
        /*0194*/ 	.short	0x0100
        /*0196*/ 	.byte	0x08
	.zero		1


	//   ....[7]....
        /*0198*/ 	.word	0x00000660
        /*019c*/ 	.word	0x000000ff
        /*01a0*/ 	.word	0x00000040
        /*01a4*/ 	.short	0x0100
        /*01a6*/ 	.byte	0x08
	.zero		1


	//   ....[8]....
        /*01a8*/ 	.word	0x00000670
        /*01ac*/ 	.word	0x000000ff
        /*01b0*/ 	.word	0x00000020
        /*01b4*/ 	.short	0x0100
        /*01b6*/ 	.byte	0x08
	.zero		1


	//   ....[9]....
        /*01b8*/ 	.word	0x00000680
        /*01bc*/ 	.word	0x000000ff
        /*01c0*/ 	.word	0x00000048
        /*01c4*/ 	.short	0x0100
        /*01c6*/ 	.byte	0x08
	.zero		1


	//   ....[10]....
        /*01c8*/ 	.word	0x000007a0
        /*01cc*/ 	.word	0x000000ff
        /*01d0*/ 	.word	0x00000050
        /*01d4*/ 	.short	0x0100
        /*01d6*/ 	.byte	0x09
	.zero		1


	//   ....[11]....
        /*01d8*/ 	.word	0x000007b0
        /*01dc*/ 	.word	0x000000ff
        /*01e0*/ 	.word	0x00000070
        /*01e4*/ 	.short	0x0100
        /*01e6*/ 	.byte	0x09
	.zero		1


	//   ....[12]....
        /*01e8*/ 	.word	0x000007c0
        /*01ec*/ 	.word	0x000000ff
        /*01f0*/ 	.word	0x00000058
        /*01f4*/ 	.short	0x0100
        /*01f6*/ 	.byte	0x09
	.zero		1


	//   ....[13]....
        /*01f8*/ 	.word	0x000007d0
        /*01fc*/ 	.word	0x000000ff
        /*0200*/ 	.word	0x00000078
        /*0204*/ 	.short	0x0100
        /*0206*/ 	.byte	0x09
	.zero		1


	//   ....[14]....
        /*0208*/ 	.word	0x000007e0
        /*020c*/ 	.word	0x000000ff
        /*0210*/ 	.word	0x00000060
        /*0214*/ 	.short	0x0100
        /*0216*/ 	.byte	0x09
	.zero		1


	//   ....[15]....
        /*0218*/ 	.word	0x000007f0
        /*021c*/ 	.word	0x000000ff
        /*0220*/ 	.word	0x00000080
        /*0224*/ 	.short	0x0100
        /*0226*/ 	.byte	0x09
	.zero		1


	//   ....[16]....
        /*0228*/ 	.word	0x00000800
        /*022c*/ 	.word	0x000000ff
        /*0230*/ 	.word	0x00000068
        /*0234*/ 	.short	0x0100
        /*0236*/ 	.byte	0x09
	.zero		1


	//   ....[17]....
        /*0238*/ 	.word	0x00000810
        /*023c*/ 	.word	0x000000ff
        /*0240*/ 	.word	0x00000088
        /*0244*/ 	.short	0x0100
        /*0246*/ 	.byte	0x09
	.zero		1


	//   ....[18]....
        /*0248*/ 	.word	0x000008f0
        /*024c*/ 	.word	0x000000ff
        /*0250*/ 	.word	0x00000090
        /*0254*/ 	.short	0x0100
        /*0256*/ 	.byte	0x08
	.zero		1


	//   ....[19]....
        /*0258*/ 	.word	0x00000900
        /*025c*/ 	.word	0x000000ff
        /*0260*/ 	.word	0x00000098
        /*0264*/ 	.short	0x0100
        /*0266*/ 	.byte	0x08
	.zero		1


	//   ....[20]....
        /*0268*/ 	.word	0x00000a30
        /*026c*/ 	.word	0x000000ff
        /*0270*/ 	.word	0x000000a0
        /*0274*/ 	.short	0x0100
        /*0276*/ 	.byte	0x08
	.zero		1


	//   ....[21]....
        /*0278*/ 	.word	0x00000a40
        /*027c*/ 	.word	0x000000ff
        /*0280*/ 	.word	0x000000b0
        /*0284*/ 	.short	0x0100
        /*0286*/ 	.byte	0x08
	.zero		1


	//   ....[22]....
        /*0288*/ 	.word	0x00000a50
        /*028c*/ 	.word	0x000000ff
        /*0290*/ 	.word	0x000000a8
        /*0294*/ 	.short	0x0100
        /*0296*/ 	.byte	0x08
	.zero		1


	//   ....[23]....
        /*0298*/ 	.word	0x00000a60
        /*029c*/ 	.word	0x000000ff
        /*02a0*/ 	.word	0x000000b8
        /*02a4*/ 	.short	0x0100
        /*02a6*/ 	.byte	0x08
	.zero		1


	//   ....[24]....
        /*02a8*/ 	.word	0x00000b80
        /*02ac*/ 	.word	0x000000ff
        /*02b0*/ 	.word	0x000000c0
        /*02b4*/ 	.short	0x0100
        /*02b6*/ 	.byte	0x09
	.zero		1


	//   ....[25]....
        /*02b8*/ 	.word	0x00000b90
        /*02bc*/ 	.word	0x000000ff
        /*02c0*/ 	.word	0x000000e0
        /*02c4*/ 	.short	0x0100
        /*02c6*/ 	.byte	0x09
	.zero		1


	//   ....[26]....
        /*02c8*/ 	.word	0x00000ba0
        /*02cc*/ 	.word	0x000000ff
        /*02d0*/ 	.word	0x000000c8
        /*02d4*/ 	.short	0x0100
        /*02d6*/ 	.byte	0x09
	.zero		1


	//   ....[27]....
        /*02d8*/ 	.word	0x00000bb0
        /*02dc*/ 	.word	0x000000ff
        /*02e0*/ 	.word	0x000000e8
        /*02e4*/ 	.short	0x0100
        /*02e6*/ 	.byte	0x09
	.zero		1


	//   ....[28]....
        /*02e8*/ 	.word	0x00000bc0
        /*02ec*/ 	.word	0x000000ff
        /*02f0*/ 	.word	0x000000d0
        /*02f4*/ 	.short	0x0100
        /*02f6*/ 	.byte	0x09
	.zero		1


	//   ....[29]....
        /*02f8*/ 	.word	0x00000bd0
        /*02fc*/ 	.word	0x000000ff
        /*0300*/ 	.word	0x000000f0
        /*0304*/ 	.short	0x0100
        /*0306*/ 	.byte	0x09
	.zero		1


	//   ....[30]....
        /*0308*/ 	.word	0x00000be0
        /*030c*/ 	.word	0x000000ff
        /*0310*/ 	.word	0x000000d8
        /*0314*/ 	.short	0x0100
        /*0316*/ 	.byte	0x09
	.zero		1


	//   ....[31]....
        /*0318*/ 	.word	0x00000bf0
        /*031c*/ 	.word	0x000000ff
        /*0320*/ 	.word	0x000000f8
        /*0324*/ 	.short	0x0100
        /*0326*/ 	.byte	0x09
	.zero		1


	//   ....[32]....
        /*0328*/ 	.word	0x00000ce0
        /*032c*/ 	.word	0x000000ff
        /*0330*/ 	.word	0x00000100
        /*0334*/ 	.short	0x0100
        /*0336*/ 	.byte	0x08
	.zero		1


	//   ....[33]....
        /*0338*/ 	.word	0x00000cf0
        /*033c*/ 	.word	0x000000ff
        /*0340*/ 	.word	0x00000110
        /*0344*/ 	.short	0x0100
        /*0346*/ 	.byte	0x08
	.zero		1


	//   ....[34]....
        /*0348*/ 	.word	0x00000d00
        /*034c*/ 	.word	0x000000ff
        /*0350*/ 	.word	0x00000108
        /*0354*/ 	.short	0x0100
        /*0356*/ 	.byte	0x08
	.zero		1


	//   ....[35]....
        /*0358*/ 	.word	0x00000d10
        /*035c*/ 	.word	0x000000ff
        /*0360*/ 	.word	0x00000118
        /*0364*/ 	.short	0x0100
        /*0366*/ 	.byte	0x08
	.zero		1


	//   ....[36]....
        /*0368*/ 	.word	0x00000e00
        /*036c*/ 	.word	0x000000ff
        /*0370*/ 	.word	0x00000120
        /*0374*/ 	.short	0x0100
        /*0376*/ 	.byte	0x07
	.zero		1


	//   ....[37]....
        /*0378*/ 	.word	0x00001810
        /*037c*/ 	.word	0x00000002
        /*0380*/ 	.word	0x00000110
        /*0384*/ 	.short	0x010a
        /*0386*/ 	.byte	0xff
	.zero		1


	//   ....[38]....
        /*0388*/ 	.word	0x00001840
        /*038c*/ 	.word	0x00000002
        /*0390*/ 	.word	0x00000100
        /*0394*/ 	.short	0x0101
        /*0396*/ 	.byte	0xff
	.zero		1


	//   ....[39]....
        /*0398*/ 	.word	0x00001910
        /*039c*/ 	.word	0x000000ff
        /*03a0*/ 	.word	0x00000028
        /*03a4*/ 	.short	0x010a
        /*03a6*/ 	.byte	0x08
	.zero		1


	//   ....[40]....
        /*03a8*/ 	.word	0x00001a10
        /*03ac*/ 	.word	0x000000ff
        /*03b0*/ 	.word	0x00000028
        /*03b4*/ 	.short	0x010a
        /*03b6*/ 	.byte	0x21
	.zero		1


	//   ....[41]....
        /*03b8*/ 	.word	0x00001bc0
        /*03bc*/ 	.word	0x000000ff
        /*03c0*/ 	.word	0x00000028
        /*03c4*/ 	.short	0x010a
        /*03c6*/ 	.byte	0x08
	.zero		1


	//   ....[42]....
        /*03c8*/ 	.word	0x00001cc0
        /*03cc*/ 	.word	0x000000ff
        /*03d0*/ 	.word	0x00000098
        /*03d4*/ 	.short	0x0101
        /*03d6*/ 	.byte	0x06
	.zero		1


	//   ....[43]....
        /*03d8*/ 	.word	0x00001ce0
        /*03dc*/ 	.word	0x000000ff
        /*03e0*/ 	.word	0x00000028
        /*03e4*/ 	.short	0x010a
        /*03e6*/ 	.byte	0x08
	.zero		1


	//   ....[44]....
        /*03e8*/ 	.word	0x00001d60
        /*03ec*/ 	.word	0x000000ff
        /*03f0*/ 	.word	0x00000028
        /*03f4*/ 	.short	0x010a
        /*03f6*/ 	.byte	0x11
	.zero		1


	//   ....[45]....
        /*03f8*/ 	.word	0x00001ef0
        /*03fc*/ 	.word	0x000000ff
        /*0400*/ 	.word	0x00000028
        /*0404*/ 	.short	0x010a
        /*0406*/ 	.byte	0x08
	.zero		1


	//   ....[46]....
        /*0408*/ 	.word	0x00002040
        /*040c*/ 	.word	0x00000002
        /*0410*/ 	.word	0x000000a0
        /*0414*/ 	.short	0x010a
        /*0416*/ 	.byte	0xff
	.zero		1


	//   ....[47]....
        /*0418*/ 	.word	0x00002100
        /*041c*/ 	.word	0x00000002
        /*0420*/ 	.word	0x00000000
        /*0424*/ 	.short	0x0101
        /*0426*/ 	.byte	0xff
	.zero		1


	//   ....[48]....
        /*0428*/ 	.word	0x00002660
        /*042c*/ 	.word	0x000000ff
        /*0430*/ 	.word	0x00000000
        /*0434*/ 	.short	0x010a
        /*0436*/ 	.byte	0x04
	.zero		1


	//   ....[49]....
        /*0438*/ 	.word	0x000026f0
        /*043c*/ 	.word	0x000000ff
        /*0440*/ 	.word	0x00000000
        /*0444*/ 	.short	0x010a
        /*0446*/ 	.byte	0x04
	.zero		1


	//   ....[50]....
        /*0448*/ 	.word	0x00002780
        /*044c*/ 	.word	0x000000ff
        /*0450*/ 	.word	0x00000000
        /*0454*/ 	.short	0x010a
        /*0456*/ 	.byte	0x04
	.zero		1


	//   ....[51]....
        /*0458*/ 	.word	0x00002810
        /*045c*/ 	.word	0x000000ff
        /*0460*/ 	.word	0x00000000
        /*0464*/ 	.short	0x010a
        /*0466*/ 	.byte	0x04
	.zero		1


	//   ....[52]....
        /*0468*/ 	.word	0x000028b0
        /*046c*/ 	.word	0x00000000
        /*0470*/ 	.word	0x00000000
        /*0474*/ 	.short	0x010a
        /*0476*/ 	.byte	0xff
	.zero		1


	//   ....[53]....
        /*0478*/ 	.word	0x000029e0
        /*047c*/ 	.word	0x00000000
        /*0480*/ 	.word	0x00000100
        /*0484*/ 	.short	0x010a
        /*0486*/ 	.byte	0xff
	.zero		1


	//   ....[54]....
        /*0488*/ 	.word	0x00002a50
        /*048c*/ 	.word	0x00000000
        /*0490*/ 	.word	0x00000000
        /*0494*/ 	.short	0x0101
        /*0496*/ 	.byte	0xff
	.zero		1


	//   ....[55]....
        /*0498*/ 	.word	0x00002a70
        /*049c*/ 	.word	0x000000ff
        /*04a0*/ 	.word	0x000000b0
        /*04a4*/ 	.short	0x010a
        /*04a6*/ 	.byte	0x05
	.zero		1


	//   ....[56]....
        /*04a8*/ 	.word	0x00002b90
        /*04ac*/ 	.word	0x00000000
        /*04b0*/ 	.word	0x000000a0
        /*04b4*/ 	.short	0x010a
        /*04b6*/ 	.byte	0xff
	.zero		1


	//   ....[57]....
        /*04b8*/ 	.word	0x00002c90
        /*04bc*/ 	.word	0x00000000
        /*04c0*/ 	.word	0x00000000
        /*04c4*/ 	.short	0x0101
        /*04c6*/ 	.byte	0xff
	.zero		1


	//   ....[58]....
        /*04c8*/ 	.word	0x00002d20
        /*04cc*/ 	.word	0x000000ff
        /*04d0*/ 	.word	0x000000b0
        /*04d4*/ 	.short	0x0106
        /*04d6*/ 	.byte	0x05
	.zero		1


	//   ....[59]....
        /*04d8*/ 	.word	0x00002d40
        /*04dc*/ 	.word	0x000000ff
        /*04e0*/ 	.word	0x000000b0
        /*04e4*/ 	.short	0x010a
        /*04e6*/ 	.byte	0x05
	.zero		1


	//   ....[60]....
        /*04e8*/ 	.word	0x00002dd0
        /*04ec*/ 	.word	0x000000ff
        /*04f0*/ 	.word	0x000000b0
        /*04f4*/ 	.short	0x0106
        /*04f6*/ 	.byte	0x04
	.zero		1


	//   ....[61]....
        /*04f8*/ 	.word	0x00002e10
        /*04fc*/ 	.word	0x00000000
        /*0500*/ 	.word	0x000000b0
        /*0504*/ 	.short	0x010a
        /*0506*/ 	.byte	0xff
	.zero		1


	//   ....[62]....
        /*0508*/ 	.word	0x00003050
        /*050c*/ 	.word	0x000000ff
        /*0510*/ 	.word	0x00000008
        /*0514*/ 	.short	0x010a
        /*0516*/ 	.byte	0x06
	.zero		1


	//   ....[63]....
        /*0518*/ 	.word	0x00003070
        /*051c*/ 	.word	0x000000ff
        /*0520*/ 	.word	0x00000008
        /*0524*/ 	.short	0x010a
        /*0526*/ 	.byte	0x06
	.zero		1


	//   ....[64]....
        /*0528*/ 	.word	0x00003200
        /*052c*/ 	.word	0x000000ff
        /*0530*/ 	.word	0x00000008
        /*0534*/ 	.short	0x010a
        /*0536*/ 	.byte	0x06
	.zero		1


	//   ....[65]....
        /*0538*/ 	.word	0x00003220
        /*053c*/ 	.word	0x000000ff
        /*0540*/ 	.word	0x00000008
        /*0544*/ 	.short	0x010a
        /*0546*/ 	.byte	0x06
	.zero		1


	//   ....[66]....
        /*0548*/ 	.word	0x000032e0
        /*054c*/ 	.word	0x000000ff
        /*0550*/ 	.word	0x00000000
        /*0554*/ 	.short	0x0101
        /*0556*/ 	.byte	0x07
	.zero		1


	//   ....[67]....
        /*0558*/ 	.word	0x000035e0
        /*055c*/ 	.word	0x00000000
        /*0560*/ 	.word	0x000000a0
        /*0564*/ 	.short	0x010a
        /*0566*/ 	.byte	0xff
	.zero		1


	//   ....[68]....
        /*0568*/ 	.word	0x000036a0
        /*056c*/ 	.word	0x00000000
        /*0570*/ 	.word	0x00000000
        /*0574*/ 	.short	0x0101
        /*0576*/ 	.byte	0xff
	.zero		1


	//   ....[69]....
        /*0578*/ 	.word	0x00003760
        /*057c*/ 	.word	0x000000ff
        /*0580*/ 	.word	0x00000000
        /*0584*/ 	.short	0x010a
        /*0586*/ 	.byte	0x06
	.zero		1


	//   ....[70]....
        /*0588*/ 	.word	0x00003770
        /*058c*/ 	.word	0x000000ff
        /*0590*/ 	.word	0x000000e0
        /*0594*/ 	.short	0x010a
        /*0596*/ 	.byte	0x0a
	.zero		1


	//   ....[71]....
        /*0598*/ 	.word	0x00003820
        /*059c*/ 	.word	0x000000ff
        /*05a0*/ 	.word	0x00000000
        /*05a4*/ 	.short	0x010a
        /*05a6*/ 	.byte	0x09
	.zero		1


	//   ....[72]....
        /*05a8*/ 	.word	0x00003960
        /*05ac*/ 	.word	0x000000ff
        /*05b0*/ 	.word	0x00000000
        /*05b4*/ 	.short	0x010a
        /*05b6*/ 	.byte	0x06
	.zero		1


	//   ....[73]....
        /*05b8*/ 	.word	0x00003bb0
        /*05bc*/ 	.word	0x000000ff
        /*05c0*/ 	.word	0x00000000
        /*05c4*/ 	.short	0x010a
        /*05c6*/ 	.byte	0x07
	.zero		1


	//   ....[74]....
        /*05c8*/ 	.word	0x00003c40
        /*05cc*/ 	.word	0x000000ff
        /*05d0*/ 	.word	0x00000000
        /*05d4*/ 	.short	0x010a
        /*05d6*/ 	.byte	0x07
	.zero		1


	//   ....[75]....
        /*05d8*/ 	.word	0x00003cd0
        /*05dc*/ 	.word	0x000000ff
        /*05e0*/ 	.word	0x00000000
        /*05e4*/ 	.short	0x010a
        /*05e6*/ 	.byte	0x07
	.zero		1


	//   ....[76]....
        /*05e8*/ 	.word	0x00003d70
        /*05ec*/ 	.word	0x00000000
        /*05f0*/ 	.word	0x00000000
        /*05f4*/ 	.short	0x010a
        /*05f6*/ 	.byte	0xff
	.zero		1


	//   ....[77]....
        /*05f8*/ 	.word	0x00003db0
        /*05fc*/ 	.word	0x00000000
        /*0600*/ 	.word	0x00000000
        /*0604*/ 	.short	0x010a
        /*0606*/ 	.byte	0xff
	.zero		1


	//   ....[78]....
        /*0608*/ 	.word	0x00003e20
        /*060c*/ 	.word	0x000000ff
        /*0610*/ 	.word	0x00000000
        /*0614*/ 	.short	0x0101
        /*0616*/ 	.byte	0x05
	.zero		1


	//   ....[79]....
        /*0618*/ 	.word	0x00003e60
        /*061c*/ 	.word	0x000000ff
        /*0620*/ 	.word	0x00000120
        /*0624*/ 	.short	0x010a
        /*0626*/ 	.byte	0x08
	.zero		1


	//   ....[80]....
        /*0628*/ 	.word	0x00003eb0
        /*062c*/ 	.word	0x000000ff
        /*0630*/ 	.word	0x00000000
        /*0634*/ 	.short	0x0101
        /*0636*/ 	.byte	0x05
	.zero		1


	//   ....[81]....
        /*0638*/ 	.word	0x00004300
        /*063c*/ 	.word	0x00000000
        /*0640*/ 	.word	0x000000a0
        /*0644*/ 	.short	0x010a
        /*0646*/ 	.byte	0xff
	.zero		1


	//   ....[82]....
        /*0648*/ 	.word	0x000043c0
        /*064c*/ 	.word	0x00000000
        /*0650*/ 	.word	0x00000000
        /*0654*/ 	.short	0x0101
        /*0656*/ 	.byte	0xff
	.zero		1


	//   ....[83]....
        /*0658*/ 	.word	0x000046e0
        /*065c*/ 	.word	0x000000ff
        /*0660*/ 	.word	0x00000098
        /*0664*/ 	.short	0x010a
        /*0666*/ 	.byte	0x07
	.zero		1


	//   ....[84]....
        /*0668*/ 	.word	0x000048d0
        /*066c*/ 	.word	0x000000ff
        /*0670*/ 	.word	0x00000070
        /*0674*/ 	.short	0x010a
        /*0676*/ 	.byte	0x07
	.zero		1


	//   ....[85]....
        /*0678*/ 	.word	0x00004ac0
        /*067c*/ 	.word	0x000000ff
        /*0680*/ 	.word	0x00000050
        /*0684*/ 	.short	0x010b
        /*0686*/ 	.byte	0x07
	.zero		1


	//   ....[86]....
        /*0688*/ 	.word	0x00004ad0
        /*068c*/ 	.word	0x000000ff
        /*0690*/ 	.word	0x00000000
        /*0694*/ 	.short	0x0101
        /*0696*/ 	.byte	0x0e
	.zero		1


	//   ....[87]....
        /*0698*/ 	.word	0x00004ae0
        /*069c*/ 	.word	0x000000ff
        /*06a0*/ 	.word	0x00000078
        /*06a4*/ 	.short	0x010a
        /*06a6*/ 	.byte	0x07
	.zero		1


	//   ....[88]....
        /*06a8*/ 	.word	0x00004c90
        /*06ac*/ 	.word	0x000000ff
        /*06b0*/ 	.word	0x00000058
        /*06b4*/ 	.short	0x010b
        /*06b6*/ 	.byte	0x07
	.zero		1


	//   ....[89]....
        /*06b8*/ 	.word	0x00004ca0
        /*06bc*/ 	.word	0x000000ff
        /*06c0*/ 	.word	0x00000000
        /*06c4*/ 	.short	0x0101
        /*06c6*/ 	.byte	0x0e
	.zero		1


	//   ....[90]....
        /*06c8*/ 	.word	0x00004cb0
        /*06cc*/ 	.word	0x000000ff
        /*06d0*/ 	.word	0x00000080
        /*06d4*/ 	.short	0x010a
        /*06d6*/ 	.byte	0x07
	.zero		1


	//   ....[91]....
        /*06d8*/ 	.word	0x00004ea0
        /*06dc*/ 	.word	0x000000ff
        /*06e0*/ 	.word	0x00000060
        /*06e4*/ 	.short	0x010b
        /*06e6*/ 	.byte	0x07
	.zero		1


	//   ....[92]....
        /*06e8*/ 	.word	0x00004f10
        /*06ec*/ 	.word	0x000000ff
        /*06f0*/ 	.word	0x00000000
        /*06f4*/ 	.short	0x0101
        /*06f6*/ 	.byte	0x0e
	.zero		1


	//   ....[93]....
        /*06f8*/ 	.word	0x00004f20
        /*06fc*/ 	.word	0x000000ff
        /*0700*/ 	.word	0x00000088
        /*0704*/ 	.short	0x010a
        /*0706*/ 	.byte	0x07
	.zero		1


	//   ....[94]....
        /*0708*/ 	.word	0x000051c0
        /*070c*/ 	.word	0x000000ff
        /*0710*/ 	.word	0x00000068
        /*0714*/ 	.short	0x010b
        /*0716*/ 	.byte	0x07
	.zero		1


	//   ....[95]....
        /*0718*/ 	.word	0x000051e0
        /*071c*/ 	.word	0x000000ff
        /*0720*/ 	.word	0x00000000
        /*0724*/ 	.short	0x0101
        /*0726*/ 	.byte	0x0d
	.zero		1


	//   ....[96]....
        /*0728*/ 	.word	0x00005210
        /*072c*/ 	.word	0x000000ff
        /*0730*/ 	.word	0x00000070
        /*0734*/ 	.short	0x010a
        /*0736*/ 	.byte	0x07
	.zero		1


	//   ....[97]....
        /*0738*/ 	.word	0x00005230
        /*073c*/ 	.word	0x000000ff
        /*0740*/ 	.word	0x00000078
        /*0744*/ 	.short	0x010a
        /*0746*/ 	.byte	0x07
	.zero		1


	//   ....[98]....
        /*0748*/ 	.word	0x00005250
        /*074c*/ 	.word	0x000000ff
        /*0750*/ 	.word	0x00000080
        /*0754*/ 	.short	0x010a
        /*0756*/ 	.byte	0x07
	.zero		1


	//   ....[99]....
        /*0758*/ 	.word	0x00005290
        /*075c*/ 	.word	0x00000000
        /*0760*/ 	.word	0x00000088
        /*0764*/ 	.short	0x010a
        /*0766*/ 	.byte	0xff
	.zero		1


	//   ....[100]....
        /*0768*/ 	.word	0x00005610
        /*076c*/ 	.word	0x00000000
        /*0770*/ 	.word	0x000000a0
        /*0774*/ 	.short	0x010a
        /*0776*/ 	.byte	0xff
	.zero		1


	//   ....[101]....
        /*0778*/ 	.word	0x00005720
        /*077c*/ 	.word	0x00000000
        /*0780*/ 	.word	0x00000000
        /*0784*/ 	.short	0x0101
        /*0786*/ 	.byte	0xff
	.zero		1


	//   ....[102]....
        /*0788*/ 	.word	0x00006170
        /*078c*/ 	.word	0x000000ff
        /*0790*/ 	.word	0x00000050
        /*0794*/ 	.short	0x010a
        /*0796*/ 	.byte	0x30
	.zero		1


	//   ....[103]....
        /*0798*/ 	.word	0x000061b0
        /*079c*/ 	.word	0x00000070
        /*07a0*/ 	.word	0x000000c0
        /*07a4*/ 	.short	0x010a
        /*07a6*/ 	.byte	0xff
	.zero		1


	//   ....[104]....
        /*07a8*/ 	.word	0x000062a0
        /*07ac*/ 	.word	0x000000ff
        /*07b0*/ 	.word	0x00000050
        /*07b4*/ 	.short	0x010a
        /*07b6*/ 	.byte	0x30
	.zero		1


	//   ....[105]....
        /*07b8*/ 	.word	0x00006390
        /*07bc*/ 	.word	0x00000070
        /*07c0*/ 	.word	0x000000c0
        /*07c4*/ 	.short	0x010a
        /*07c6*/ 	.byte	0xff
	.zero		1


	//   ....[106]....
        /*07c8*/ 	.word	0x00006ea0
        /*07cc*/ 	.word	0x00000000
        /*07d0*/ 	.word	0x00000000
        /*07d4*/ 	.short	0x0101
        /*07d6*/ 	.byte	0xff
	.zero		1


	//   ....[107]....
        /*07d8*/ 	.word	0x00006eb0
        /*07dc*/ 	.word	0x00000002
        /*07e0*/ 	.word	0x00000050
        /*07e4*/ 	.short	0x010a
        /*07e6*/ 	.byte	0xff
	.zero		1


	//   ....[108]....
        /*07e8*/ 	.word	0x00006f90
        /*07ec*/ 	.word	0x00000002
        /*07f0*/ 	.word	0x00000050
        /*07f4*/ 	.short	0x010a
        /*07f6*/ 	.byte	0xff
	.zero		1


	//   ....[109]....
        /*07f8*/ 	.word	0x00007b40
        /*07fc*/ 	.word	0x0000003f
        /*0800*/ 	.word	0x00000000
        /*0804*/ 	.short	0x0101
        /*0806*/ 	.byte	0xff
	.zero		1


	//   ....[110]....
        /*0808*/ 	.word	0x00007b60
        /*080c*/ 	.word	0x00000000
        /*0810*/ 	.word	0x00000050
        /*0814*/ 	.short	0x010a
        /*0816*/ 	.byte	0xff
	.zero		1


	//   ....[111]....
        /*0818*/ 	.word	0x00007c30
        /*081c*/ 	.word	0x00000000
        /*0820*/ 	.word	0x00000050
        /*0824*/ 	.short	0x010a
        /*0826*/ 	.byte	0xff
	.zero		1


	//   ....[112]....
        /*0828*/ 	.word	0x000087e0
        /*082c*/ 	.word	0x0000003f
        /*0830*/ 	.word	0x00000000
        /*0834*/ 	.short	0x0101
        /*0836*/ 	.byte	0xff
	.zero		1


	//   ....[113]....
        /*0838*/ 	.word	0x00008800
        /*083c*/ 	.word	0x00000000
        /*0840*/ 	.word	0x00000050
        /*0844*/ 	.short	0x010a
        /*0846*/ 	.byte	0xff
	.zero		1


	//   ....[114]....
        /*0848*/ 	.word	0x000088d0
        /*084c*/ 	.word	0x00000000
        /*0850*/ 	.word	0x00000050
        /*0854*/ 	.short	0x010a
        /*0856*/ 	.byte	0xff
	.zero		1


	//   ....[115]....
        /*0858*/ 	.word	0x00008ba0
        /*085c*/ 	.word	0x00000070
        /*0860*/ 	.word	0x00000000
        /*0864*/ 	.short	0x0101
        /*0866*/ 	.byte	0xff
	.zero		1


	//   ....[116]....
        /*0868*/ 	.word	0x000094d0
        /*086c*/ 	.word	0x00000000
        /*0870*/ 	.word	0x00000000
        /*0874*/ 	.short	0x0101
        /*0876*/ 	.byte	0xff
	.zero		1


	//   ....[117]....
        /*0878*/ 	.word	0x00009740
        /*087c*/ 	.word	0x000000ff
        /*0880*/ 	.word	0x00000000
        /*0884*/ 	.short	0x0101
        /*0886*/ 	.byte	0x04
	.zero		1


	//   ....[118]....
        /*0888*/ 	.word	0x00009760
        /*088c*/ 	.word	0x00000002
        /*0890*/ 	.word	0x00000110
        /*0894*/ 	.short	0x010a
        /*0896*/ 	.byte	0xff
	.zero		1


	//   ....[119]....
        /*0898*/ 	.word	0x000097c0
        /*089c*/ 	.word	0x00000002
        /*08a0*/ 	.word	0x00000028
        /*08a4*/ 	.short	0x010a
        /*08a6*/ 	.byte	0xff
	.zero		1


	//   ....[120]....
        /*08a8*/ 	.word	0x00009820
        /*08ac*/ 	.word	0x00000002
        /*08b0*/ 	.word	0x00000028
        /*08b4*/ 	.short	0x010a
        /*08b6*/ 	.byte	0xff
	.zero		1


	//   ....[121]....
        /*08b8*/ 	.word	0x00009870
        /*08bc*/ 	.word	0x00000002
        /*08c0*/ 	.word	0x000000a0
        /*08c4*/ 	.short	0x010a
        /*08c6*/ 	.byte	0xff
	.zero		1


	//   ....[122]....
        /*08c8*/ 	.word	0x000098d0
        /*08cc*/ 	.word	0x00000000
        /*08d0*/ 	.word	0x00000000
        /*08d4*/ 	.short	0x010a
        /*08d6*/ 	.byte	0xff
	.zero		1


	//   ....[123]....
        /*08d8*/ 	.word	0x00009930
        /*08dc*/ 	.word	0x00000000
        /*08e0*/ 	.word	0x00000000
        /*08e4*/ 	.short	0x010a
        /*08e6*/ 	.byte	0xff
	.zero		1


	//   ....[124]....
        /*08e8*/ 	.word	0x00009990
        /*08ec*/ 	.word	0x00000000
        /*08f0*/ 	.word	0x00000000
        /*08f4*/ 	.short	0x010a
        /*08f6*/ 	.byte	0xff
	.zero		1


	//   ....[125]....
        /*08f8*/ 	.word	0x000099f0
        /*08fc*/ 	.word	0x00000000
        /*0900*/ 	.word	0x00000000
        /*0904*/ 	.short	0x010a
        /*0906*/ 	.byte	0xff
	.zero		1


	//   ....[126]....
        /*0908*/ 	.word	0x00009a40
        /*090c*/ 	.word	0x00000000
        /*0910*/ 	.word	0x00000100
        /*0914*/ 	.short	0x010a
        /*0916*/ 	.byte	0xff
	.zero		1


	//   ....[127]....
        /*0918*/ 	.word	0x00009aa0
        /*091c*/ 	.word	0x00000000
        /*0920*/ 	.word	0x000000b0
        /*0924*/ 	.short	0x010a
        /*0926*/ 	.byte	0xff
	.zero		1


	//   ....[128]....
        /*0928*/ 	.word	0x00009af0
        /*092c*/ 	.word	0x00000000
        /*0930*/ 	.word	0x000000a0
        /*0934*/ 	.short	0x010a
        /*0936*/ 	.byte	0xff
	.zero		1


	//   ....[129]....
        /*0938*/ 	.word	0x00009b50
        /*093c*/ 	.word	0x00000000
        /*0940*/ 	.word	0x000000b0
        /*0944*/ 	.short	0x010a
        /*0946*/ 	.byte	0xff
	.zero		1


	//   ....[130]....
        /*0948*/ 	.word	0x00009bb0
        /*094c*/ 	.word	0x00000004
        /*0950*/ 	.word	0x00000008
        /*0954*/ 	.short	0x010a
        /*0956*/ 	.byte	0xff
	.zero		1


	//   ....[131]....
        /*0958*/ 	.word	0x00009c90
        /*095c*/ 	.word	0x00000002
        /*0960*/ 	.word	0x00000008
        /*0964*/ 	.short	0x010a
        /*0966*/ 	.byte	0xff
	.zero		1


	//   ....[132]....
        /*0968*/ 	.word	0x00009ce0
        /*096c*/ 	.word	0x00000000
        /*0970*/ 	.word	0x000000a0
        /*0974*/ 	.short	0x010a
        /*0976*/ 	.byte	0xff
	.zero		1


	//   ....[133]....
        /*0978*/ 	.word	0x00009d40
        /*097c*/ 	.word	0x00000000
        /*0980*/ 	.word	0x000000e0
        /*0984*/ 	.short	0x010a
        /*0986*/ 	.byte	0xff
	.zero		1


	//   ....[134]....
        /*0988*/ 	.word	0x00009da0
        /*098c*/ 	.word	0x00000000
        /*0990*/ 	.word	0x00000000
        /*0994*/ 	.short	0x010a
        /*0996*/ 	.byte	0xff
	.zero		1


	//   ....[135]....
        /*0998*/ 	.word	0x00009e00
        /*099c*/ 	.word	0x00000000
        /*09a0*/ 	.word	0x00000000
        /*09a4*/ 	.short	0x010a
        /*09a6*/ 	.byte	0xff
	.zero		1


	//   ....[136]....
        /*09a8*/ 	.word	0x00009e60
        /*09ac*/ 	.word	0x00000000
        /*09b0*/ 	.word	0x00000000
        /*09b4*/ 	.short	0x010a
        /*09b6*/ 	.byte	0xff
	.zero		1


	//   ....[137]....
        /*09b8*/ 	.word	0x00009ec0
        /*09bc*/ 	.word	0x00000000
        /*09c0*/ 	.word	0x00000000
        /*09c4*/ 	.short	0x010a
        /*09c6*/ 	.byte	0xff
	.zero		1


	//   ....[138]....
        /*09c8*/ 	.word	0x00009f20
        /*09cc*/ 	.word	0x00000000
        /*09d0*/ 	.word	0x00000120
        /*09d4*/ 	.short	0x010a
        /*09d6*/ 	.byte	0xff
	.zero		1


	//   ....[139]....
        /*09d8*/ 	.word	0x00009f70
        /*09dc*/ 	.word	0x00000000
        /*09e0*/ 	.word	0x000000a0
        /*09e4*/ 	.short	0x010a
        /*09e6*/ 	.byte	0xff
	.zero		1


	//   ....[140]....
        /*09e8*/ 	.word	0x00009fd0
        /*09ec*/ 	.word	0x00000000
        /*09f0*/ 	.word	0x00000098
        /*09f4*/ 	.short	0x010a
        /*09f6*/ 	.byte	0xff
	.zero		1


	//   ....[141]....
        /*09f8*/ 	.word	0x0000a030
        /*09fc*/ 	.word	0x00000000
        /*0a00*/ 	.word	0x00000070
        /*0a04*/ 	.short	0x010a
        /*0a06*/ 	.byte	0xff
	.zero		1


	//   ....[142]....
        /*0a08*/ 	.word	0x0000a090
        /*0a0c*/ 	.word	0x00000000
        /*0a10*/ 	.word	0x00000078
        /*0a14*/ 	.short	0x010a
        /*0a16*/ 	.byte	0xff
	.zero		1


	//   ....[143]....
        /*0a18*/ 	.word	0x0000a0f0
        /*0a1c*/ 	.word	0x00000000
        /*0a20*/ 	.word	0x00000080
        /*0a24*/ 	.short	0x010a
        /*0a26*/ 	.byte	0xff
	.zero		1


	//   ....[144]....
        /*0a28*/ 	.word	0x0000a150
        /*0a2c*/ 	.word	0x00000000
        /*0a30*/ 	.word	0x00000088
        /*0a34*/ 	.short	0x010a
        /*0a36*/ 	.byte	0xff
	.zero		1


	//   ....[145]....
        /*0a38*/ 	.word	0x0000a1b0
        /*0a3c*/ 	.word	0x00000000
        /*0a40*/ 	.word	0x00000070
        /*0a44*/ 	.short	0x010a
        /*0a46*/ 	.byte	0xff
	.zero		1


	//   ....[146]....
        /*0a48*/ 	.word	0x0000a210
        /*0a4c*/ 	.word	0x00000000
        /*0a50*/ 	.word	0x00000078
        /*0a54*/ 	.short	0x010a
        /*0a56*/ 	.byte	0xff
	.zero		1


	//   ....[147]....
        /*0a58*/ 	.word	0x0000a270
        /*0a5c*/ 	.word	0x00000000
        /*0a60*/ 	.word	0x00000080
        /*0a64*/ 	.short	0x010a
        /*0a66*/ 	.byte	0xff
	.zero		1


	//   ....[148]....
        /*0a68*/ 	.word	0x0000a2c0
        /*0a6c*/ 	.word	0x00000000
        /*0a70*/ 	.word	0x000000a0
        /*0a74*/ 	.short	0x010a
        /*0a76*/ 	.byte	0xff
	.zero		1


	//   ....[149]....
        /*0a78*/ 	.word	0x0000a320
        /*0a7c*/ 	.word	0x00000002
        /*0a80*/ 	.word	0x00000050
        /*0a84*/ 	.short	0x010a
        /*0a86*/ 	.byte	0xff
	.zero		1


	//   ....[150]....
        /*0a88*/ 	.word	0x0000a370
        /*0a8c*/ 	.word	0x00000070
        /*0a90*/ 	.word	0x000000c0
        /*0a94*/ 	.short	0x010a
        /*0a96*/ 	.byte	0xff
	.zero		1


	//   ....[151]....
        /*0a98*/ 	.word	0x0000a3c0
        /*0a9c*/ 	.word	0x00000002
        /*0aa0*/ 	.word	0x00000050
        /*0aa4*/ 	.short	0x010a
        /*0aa6*/ 	.byte	0xff
	.zero		1


	//   ....[152]....
        /*0aa8*/ 	.word	0x0000a410
        /*0aac*/ 	.word	0x00000000
        /*0ab0*/ 	.word	0x00000050
        /*0ab4*/ 	.short	0x010a
        /*0ab6*/ 	.byte	0xff
	.zero		1


	//   ....[153]....
        /*0ab8*/ 	.word	0x0000a460
        /*0abc*/ 	.word	0x00000000
        /*0ac0*/ 	.word	0x00000050
        /*0ac4*/ 	.short	0x010a
        /*0ac6*/ 	.byte	0xff
	.zero		1


	//----- nvinfo : EIATTR_NUM_MBARRIERS
	.align		4
.L_47:
        /*0ac8*/ 	.byte	0x03, 0x38
        /*0aca*/ 	.short	0x0025


	//----- nvinfo : EIATTR_EXIT_INSTR_OFFSETS
	.align		4
        /*0acc*/ 	.byte	0x04, 0x1c
        /*0ace*/ 	.short	(.L_49 - .L_48)


	//   ....[0]....
.L_48:
        /*0ad0*/ 	.word	0x000028e0


	//   ....[1]....
        /*0ad4*/ 	.word	0x00002de0


	//   ....[2]....
        /*0ad8*/ 	.word	0x00002e40


	//   ....[3]....
        /*0adc*/ 	.word	0x000040e0


	//   ....[4]....
        /*0ae0*/ 	.word	0x000052c0


	//   ....[5]....
        /*0ae4*/ 	.word	0x00005300


	//   ....[6]....
        /*0ae8*/ 	.word	0x00009630


	//   ....[7]....
        /*0aec*/ 	.word	0x000096b0


	//   ....[8]....
        /*0af0*/ 	.word	0x000096e0


	//   ....[9]....
        /*0af4*/ 	.word	0x00009750


	//----- nvinfo : EIATTR_MAX_THREADS
	.align		4
.L_49:
        /*0af8*/ 	.byte	0x04, 0x05
        /*0afa*/ 	.short	(.L_51 - .L_50)
.L_50:
        /*0afc*/ 	.word	0x00000100
        /*0b00*/ 	.word	0x00000001
        /*0b04*/ 	.word	0x00000001


	//----- nvinfo : EIATTR_CRS_STACK_SIZE
	.align		4
.L_51:
        /*0b08*/ 	.byte	0x04, 0x1e
        /*0b0a*/ 	.short	(.L_53 - .L_52)
.L_52:
        /*0b0c*/ 	.word	0x00000000


	//----- nvinfo : EIATTR_CBANK_PARAM_SIZE
	.align		4
.L_53:
        /*0b10*/ 	.byte	0x03, 0x19
        /*0b12*/ 	.short	0x0800


	//----- nvinfo : EIATTR_PARAM_CBANK
	.align		4
        /*0b14*/ 	.byte	0x04, 0x0a
        /*0b16*/ 	.short	(.L_55 - .L_54)
	.align		4
.L_54:
        /*0b18*/ 	.word	index@(.nv.constant0._ZN7cutlass13device_kernelINS_4gemm6kernel13GemmUniversalIN4cute5tupleIJiiiiEEENS1_10collective13CollectiveMmaINS1_35MainloopSm100TmaUmmaWarpSpecializedILi5ELi2ELi4ENS5_IJNS4_1CILi2EEENSA_ILi1EEESC_EEEEENS5_IJNSA_ILi128EEENSA_ILi256EEENSA_ILi32EEEEEENS_6half_tENS5_IJlSC_lEEESJ_SK_NS4_8TiledMMAINS4_8MMA_AtomIJNS4_26SM100_MMA_F16BF16_2x1SM_SSISJ_SJ_fLi128ELi256ELNS4_4UMMA5MajorE0ELSP_0ELNSO_7ScaleInE0ELSQ_0EEEEEENS4_6LayoutINS5_IJSC_SC_SC_EEENS5_IJNSA_ILi0EEESV_SV_EEEEENS5_IJNS4_10UnderscoreESY_SY_EEEEENS4_18SM100_TMA_2SM_LOADENS4_14ComposedLayoutINS4_7SwizzleILi2ELi4ELi3EEENS4_18smem_ptr_flag_bitsILi16EEENST_INS5_IJNSA_ILi8EEESH_EEENS5_IJSH_SC_EEEEEEEvNS4_8identityES11_S1B_vS1C_EENS_8epilogue10collective18CollectiveEpilogueINS1E_23Sm100TmaWarpSpecializedILi4ELi2ELi32ELb1ELb0EEEJNS5_IJNSA_ILi64EEESG_SH_EEENS5_IJNST_IS1J_SC_EENST_INS5_IJSH_SB_EEENS5_IJSC_SF_EEEEEEEESJ_SK_SJ_SK_NS1E_6fusion15FusionCallbacksIS1I_NS1Q_17LinearCombinationISJ_fSJ_fLNS_15FloatRoundStyleE2EEES1K_S1P_JEEENS4_5SM1004TMEM4LOAD26SM100_TMEM_LOAD_32dp32b32xENS4_13SM90_TMA_LOADES1B_NS4_39AutoVectorizingCopyWithAssumedAlignmentILi128EEENS4_14SM90_TMA_STOREES1B_S22_S22_EEEvvEEEEvNT_6ParamsE)
        /*0b1c*/ 	.short	0x0380
        /*0b1e*/ 	.short	0x0800


	//----- nvinfo : EIATTR_SW_WAR
	.align		4
.L_55:
        /*0b20*/ 	.byte	0x04, 0x36
        /*0b22*/ 	.short	(.L_57 - .L_56)
.L_56:
        /*0b24*/ 	.word	0x00000008
.L_57:


//--------------------- .nv.callgraph             --------------------------
	.section	.nv.callgraph,"",@"SHT_CUDA_CALLGRAPH"
	.align	4
	.sectionentsize	8
	.align		4
        /*0000*/ 	.word	0x00000000
	.align		4
        /*0004*/ 	.word	0xffffffff
	.align		4
        /*0008*/ 	.word	index@(_ZN7cutlass13device_kernelINS_4gemm6kernel13GemmUniversalIN4cute5tupleIJiiiiEEENS1_10collective13CollectiveMmaINS1_35MainloopSm100TmaUmmaWarpSpecializedILi5ELi2ELi4ENS5_IJNS4_1CILi2EEENSA_ILi1EEESC_EEEEENS5_IJNSA_ILi128EEENSA_ILi256EEENSA_ILi32EEEEEENS_6half_tENS5_IJlSC_lEEESJ_SK_NS4_8TiledMMAINS4_8MMA_AtomIJNS4_26SM100_MMA_F16BF16_2x1SM_SSISJ_SJ_fLi128ELi256ELNS4_4UMMA5MajorE0ELSP_0ELNSO_7ScaleInE0ELSQ_0EEEEEENS4_6LayoutINS5_IJSC_SC_SC_EEENS5_IJNSA_ILi0EEESV_SV_EEEEENS5_IJNS4_10UnderscoreESY_SY_EEEEENS4_18SM100_TMA_2SM_LOADENS4_14ComposedLayoutINS4_7SwizzleILi2ELi4ELi3EEENS4_18smem_ptr_flag_bitsILi16EEENST_INS5_IJNSA_ILi8EEESH_EEENS5_IJSH_SC_EEEEEEEvNS4_8identityES11_S1B_vS1C_EENS_8epilogue10collective18CollectiveEpilogueINS1E_23Sm100TmaWarpSpecializedILi4ELi2ELi32ELb1ELb0EEEJNS5_IJNSA_ILi64EEESG_SH_EEENS5_IJNST_IS1J_SC_EENST_INS5_IJSH_SB_EEENS5_IJSC_SF_EEEEEEEESJ_SK_SJ_SK_NS1E_6fusion15FusionCallbacksIS1I_NS1Q_17LinearCombinationISJ_fSJ_fLNS_15FloatRoundStyleE2EEES1K_S1P_JEEENS4_5SM1004TMEM4LOAD26SM100_TMEM_LOAD_32dp32b32xENS4_13SM90_TMA_LOADES1B_NS4_39AutoVectorizingCopyWithAssumedAlignmentILi128EEENS4_14SM90_TMA_STOREES1B_S22_S22_EEEvvEEEEvNT_6ParamsE)
	.align		4
        /*000c*/ 	.word	index@(__assertfail)
	.align		4
        /*0010*/ 	.word	0x00000000
	.align		4
        /*0014*/ 	.word	0xfffffffe
	.align		4
        /*0018*/ 	.word	0x00000000
	.align		4
        /*001c*/ 	.word	0xfffffffd
	.align		4
        /*0020*/ 	.word	0x00000000
	.align		4
        /*0024*/ 	.word	0xfffffffc


//--------------------- .nv.constant4             --------------------------
	.section	.nv.constant4,"a",@progbits
	.align	8
	.align		8
.nv.constant4:
        /*0000*/ 	.dword	__assertfail
	.align		8
        /*0008*/ 	.dword	__unnamed_1
	.align		8
        /*0010*/ 	.dword	__unnamed_2
	.align		8
        /*0018*/ 	.dword	_ZN39_INTERNAL_bc3f7c36_4_k_cu_3e0c04f9_76744cuda3std3__45__cpo5beginE
	.align		8
        /*0020*/ 	.dword	_ZN39_INTERNAL_bc3f7c36_4_k_cu_3e0c04f9_76744cuda3std3__45__cpo3endE
	.align		8
        /*0028*/ 	.dword	_ZN39_INTERNAL_bc3f7c36_4_k_cu_3e0c04f9_76744cuda3std3__45__cpo6cbeginE
	.align		8
        /*0030*/ 	.dword	_ZN39_INTERNAL_bc3f7c36_4_k_cu_3e0c04f9_76744cuda3std3__45__cpo4cendE
	.align		8
        /*0038*/ 	.dword	_ZN39_INTERNAL_bc3f7c36_4_k_cu_3e0c04f9_76744cuda3std3__441_GLOBAL__N__bc3f7c36_4_k_cu_3e0c04f9_76746ignoreE
	.align		8
        /*0040*/ 	.dword	_ZN39_INTERNAL_bc3f7c36_4_k_cu_3e0c04f9_76744cuda3std3__419piecewise_constructE
	.align		8
        /*0048*/ 	.dword	_ZN39_INTERNAL_bc3f7c36_4_k_cu_3e0c04f9_76744cuda3std3__48in_placeE
	.align		8
        /*0050*/ 	.dword	_ZN39_INTERNAL_bc3f7c36_4_k_cu_3e0c04f9_76744cuda3std6ranges3__45__cpo4swapE
	.align		8
        /*0058*/ 	.dword	_ZN39_INTERNAL_bc3f7c36_4_k_cu_3e0c04f9_76744cuda3std6ranges3__45__cpo9iter_moveE
	.align		8
        /*0060*/ 	.dword	_ZN39_INTERNAL_bc3f7c36_4_k_cu_3e0c04f9_76744cute7productE
	.align		8
        /*0068*/ 	.dword	_ZN39_INTERNAL_bc3f7c36_4_k_cu_3e0c04f9_76744cute1_E
	.align		8
        /*0070*/ 	.dword	$str$25
	.align		8
        /*0078*/ 	.dword	$str$26
	.align		8
        /*0080*/ 	.dword	$str$27
	.align		8
        /*0088*/ 	.dword	$str$28


//--------------------- .text._ZN7cutlass13device_kernelINS_4gemm6kernel13GemmUniversalIN4cute5tupleIJiiiiEEENS1_10collective13CollectiveMmaINS1_35MainloopSm100TmaUmmaWarpSpecializedILi5ELi2ELi4ENS5_IJNS4_1CILi2EEENSA_ILi1EEESC_EEEEENS5_IJNSA_ILi128EEENSA_ILi256EEENSA_ILi32EEEEEENS_6half_tENS5_IJlSC_lEEESJ_SK_NS4_8TiledMMAINS4_8MMA_AtomIJNS4_26SM100_MMA_F16BF16_2x1SM_SSISJ_SJ_fLi128ELi256ELNS4_4UMMA5MajorE0ELSP_0ELNSO_7ScaleInE0ELSQ_0EEEEEENS4_6LayoutINS5_IJSC_SC_SC_EEENS5_IJNSA_ILi0EEESV_SV_EEEEENS5_IJNS4_10UnderscoreESY_SY_EEEEENS4_18SM100_TMA_2SM_LOADENS4_14ComposedLayoutINS4_7SwizzleILi2ELi4ELi3EEENS4_18smem_ptr_flag_bitsILi16EEENST_INS5_IJNSA_ILi8EEESH_EEENS5_IJSH_SC_EEEEEEEvNS4_8identityES11_S1B_vS1C_EENS_8epilogue10collective18CollectiveEpilogueINS1E_23Sm100TmaWarpSpecializedILi4ELi2ELi32ELb1ELb0EEEJNS5_IJNSA_ILi64EEESG_SH_EEENS5_IJNST_IS1J_SC_EENST_INS5_IJSH_SB_EEENS5_IJSC_SF_EEEEEEEESJ_SK_SJ_SK_NS1E_6fusion15FusionCallbacksIS1I_NS1Q_17LinearCombinationISJ_fSJ_fLNS_15FloatRoundStyleE2EEES1K_S1P_JEEENS4_5SM1004TMEM4LOAD26SM100_TMEM_LOAD_32dp32b32xENS4_13SM90_TMA_LOADES1B_NS4_39AutoVectorizingCopyWithAssumedAlignmentILi128EEENS4_14SM90_TMA_STOREES1B_S22_S22_EEEvvEEEEvNT_6ParamsE --------------------------
	.section	.text._ZN7cutlass13device_kernelINS_4gemm6kernel13GemmUniversalIN4cute5tupleIJiiiiEEENS1_10collective13CollectiveMmaINS1_35MainloopSm100TmaUmmaWarpSpecializedILi5ELi2ELi4ENS5_IJNS4_1CILi2EEENSA_ILi1EEESC_EEEEENS5_IJNSA_ILi128EEENSA_ILi256EEENSA_ILi32EEEEEENS_6half_tENS5_IJlSC_lEEESJ_SK_NS4_8TiledMMAINS4_8MMA_AtomIJNS4_26SM100_MMA_F16BF16_2x1SM_SSISJ_SJ_fLi128ELi256ELNS4_4UMMA5MajorE0ELSP_0ELNSO_7ScaleInE0ELSQ_0EEEEEENS4_6LayoutINS5_IJSC_SC_SC_EEENS5_IJNSA_ILi0EEESV_SV_EEEEENS5_IJNS4_10UnderscoreESY_SY_EEEEENS4_18SM100_TMA_2SM_LOADENS4_14ComposedLayoutINS4_7SwizzleILi2ELi4ELi3EEENS4_18smem_ptr_flag_bitsILi16EEENST_INS5_IJNSA_ILi8EEESH_EEENS5_IJSH_SC_EEEEEEEvNS4_8identityES11_S1B_vS1C_EENS_8epilogue10collective18CollectiveEpilogueINS1E_23Sm100TmaWarpSpecializedILi4ELi2ELi32ELb1ELb0EEEJNS5_IJNSA_ILi64EEESG_SH_EEENS5_IJNST_IS1J_SC_EENST_INS5_IJSH_SB_EEENS5_IJSC_SF_EEEEEEEESJ_SK_SJ_SK_NS1E_6fusion15FusionCallbacksIS1I_NS1Q_17LinearCombinationISJ_fSJ_fLNS_15FloatRoundStyleE2EEES1K_S1P_JEEENS4_5SM1004TMEM4LOAD26SM100_TMEM_LOAD_32dp32b32xENS4_13SM90_TMA_LOADES1B_NS4_39AutoVectorizingCopyWithAssumedAlignmentILi128EEENS4_14SM90_TMA_STOREES1B_S22_S22_EEEvvEEEEvNT_6ParamsE,"ax",@progbits
	.align	128
.text._ZN7cutlass13device_kernelINS_4gemm6kernel13GemmUniversalIN4cute5tupleIJiiiiEEENS1_10collective13CollectiveMmaINS1_35MainloopSm100TmaUmmaWarpSpecializedILi5ELi2ELi4ENS5_IJNS4_1CILi2EEENSA_ILi1EEESC_EEEEENS5_IJNSA_ILi128EEENSA_ILi256EEENSA_ILi32EEEEEENS_6half_tENS5_IJlSC_lEEESJ_SK_NS4_8TiledMMAINS4_8MMA_AtomIJNS4_26SM100_MMA_F16BF16_2x1SM_SSISJ_SJ_fLi128ELi256ELNS4_4UMMA5MajorE0ELSP_0ELNSO_7ScaleInE0ELSQ_0EEEEEENS4_6LayoutINS5_IJSC_SC_SC_EEENS5_IJNSA_ILi0EEESV_SV_EEEEENS5_IJNS4_10UnderscoreESY_SY_EEEEENS4_18SM100_TMA_2SM_LOADENS4_14ComposedLayoutINS4_7SwizzleILi2ELi4ELi3EEENS4_18smem_ptr_flag_bitsILi16EEENST_INS5_IJNSA_ILi8EEESH_EEENS5_IJSH_SC_EEEEEEEvNS4_8identityES11_S1B_vS1C_EENS_8epilogue10collective18CollectiveEpilogueINS1E_23Sm100TmaWarpSpecializedILi4ELi2ELi32ELb1ELb0EEEJNS5_IJNSA_ILi64EEESG_SH_EEENS5_IJNST_IS1J_SC_EENST_INS5_IJSH_SB_EEENS5_IJSC_SF_EEEEEEEESJ_SK_SJ_SK_NS1E_6fusion15FusionCallbacksIS1I_NS1Q_17LinearCombinationISJ_fSJ_fLNS_15FloatRoundStyleE2EEES1K_S1P_JEEENS4_5SM1004TMEM4LOAD26SM100_TMEM_LOAD_32dp32b32xENS4_13SM90_TMA_LOADES1B_NS4_39AutoVectorizingCopyWithAssumedAlignmentILi128EEENS4_14SM90_TMA_STOREES1B_S22_S22_EEEvvEEEEvNT_6ParamsE:
        .type           _ZN7cutlass13device_kernelINS_4gemm6kernel13GemmUniversalIN4cute5tupleIJiiiiEEENS1_10collective13CollectiveMmaINS1_35MainloopSm100TmaUmmaWarpSpecializedILi5ELi2ELi4ENS5_IJNS4_1CILi2EEENSA_ILi1EEESC_EEEEENS5_IJNSA_ILi128EEENSA_ILi256EEENSA_ILi32EEEEEENS_6half_tENS5_IJlSC_lEEESJ_SK_NS4_8TiledMMAINS4_8MMA_AtomIJNS4_26SM100_MMA_F16BF16_2x1SM_SSISJ_SJ_fLi128ELi256ELNS4_4UMMA5MajorE0ELSP_0ELNSO_7ScaleInE0ELSQ_0EEEEEENS4_6LayoutINS5_IJSC_SC_SC_EEENS5_IJNSA_ILi0EEESV_SV_EEEEENS5_IJNS4_10UnderscoreESY_SY_EEEEENS4_18SM100_TMA_2SM_LOADENS4_14ComposedLayoutINS4_7SwizzleILi2ELi4ELi3EEENS4_18smem_ptr_flag_bitsILi16EEENST_INS5_IJNSA_ILi8EEESH_EEENS5_IJSH_SC_EEEEEEEvNS4_8identityES11_S1B_vS1C_EENS_8epilogue10collective18CollectiveEpilogueINS1E_23Sm100TmaWarpSpecializedILi4ELi2ELi32ELb1ELb0EEEJNS5_IJNSA_ILi64EEESG_SH_EEENS5_IJNST_IS1J_SC_EENST_INS5_IJSH_SB_EEENS5_IJSC_SF_EEEEEEEESJ_SK_SJ_SK_NS1E_6fusion15FusionCallbacksIS1I_NS1Q_17LinearCombinationISJ_fSJ_fLNS_15FloatRoundStyleE2EEES1K_S1P_JEEENS4_5SM1004TMEM4LOAD26SM100_TMEM_LOAD_32dp32b32xENS4_13SM90_TMA_LOADES1B_NS4_39AutoVectorizingCopyWithAssumedAlignmentILi128EEENS4_14SM90_TMA_STOREES1B_S22_S22_EEEvvEEEEvNT_6ParamsE,@function
        .size           _ZN7cutlass13device_kernelINS_4gemm6kernel13GemmUniversalIN4cute5tupleIJiiiiEEENS1_10collective13CollectiveMmaINS1_35MainloopSm100TmaUmmaWarpSpecializedILi5ELi2ELi4ENS5_IJNS4_1CILi2EEENSA_ILi1EEESC_EEEEENS5_IJNSA_ILi128EEENSA_ILi256EEENSA_ILi32EEEEEENS_6half_tENS5_IJlSC_lEEESJ_SK_NS4_8TiledMMAINS4_8MMA_AtomIJNS4_26SM100_MMA_F16BF16_2x1SM_SSISJ_SJ_fLi128ELi256ELNS4_4UMMA5MajorE0ELSP_0ELNSO_7ScaleInE0ELSQ_0EEEEEENS4_6LayoutINS5_IJSC_SC_SC_EEENS5_IJNSA_ILi0EEESV_SV_EEEEENS5_IJNS4_10UnderscoreESY_SY_EEEEENS4_18SM100_TMA_2SM_LOADENS4_14ComposedLayoutINS4_7SwizzleILi2ELi4ELi3EEENS4_18smem_ptr_flag_bitsILi16EEENST_INS5_IJNSA_ILi8EEESH_EEENS5_IJSH_SC_EEEEEEEvNS4_8identityES11_S1B_vS1C_EENS_8epilogue10collective18CollectiveEpilogueINS1E_23Sm100TmaWarpSpecializedILi4ELi2ELi32ELb1ELb0EEEJNS5_IJNSA_ILi64EEESG_SH_EEENS5_IJNST_IS1J_SC_EENST_INS5_IJSH_SB_EEENS5_IJSC_SF_EEEEEEEESJ_SK_SJ_SK_NS1E_6fusion15FusionCallbacksIS1I_NS1Q_17LinearCombinationISJ_fSJ_fLNS_15FloatRoundStyleE2EEES1K_S1P_JEEENS4_5SM1004TMEM4LOAD26SM100_TMEM_LOAD_32dp32b32xENS4_13SM90_TMA_LOADES1B_NS4_39AutoVectorizingCopyWithAssumedAlignmentILi128EEENS4_14SM90_TMA_STOREES1B_S22_S22_EEEvvEEEEvNT_6ParamsE,(.L_x_200 - _ZN7cutlass13device_kernelINS_4gemm6kernel13GemmUniversalIN4cute5tupleIJiiiiEEENS1_10collective13CollectiveMmaINS1_35MainloopSm100TmaUmmaWarpSpecializedILi5ELi2ELi4ENS5_IJNS4_1CILi2EEENSA_ILi1EEESC_EEEEENS5_IJNSA_ILi128EEENSA_ILi256EEENSA_ILi32EEEEEENS_6half_tENS5_IJlSC_lEEESJ_SK_NS4_8TiledMMAINS4_8MMA_AtomIJNS4_26SM100_MMA_F16BF16_2x1SM_SSISJ_SJ_fLi128ELi256ELNS4_4UMMA5MajorE0ELSP_0ELNSO_7ScaleInE0ELSQ_0EEEEEENS4_6LayoutINS5_IJSC_SC_SC_EEENS5_IJNSA_ILi0EEESV_SV_EEEEENS5_IJNS4_10UnderscoreESY_SY_EEEEENS4_18SM100_TMA_2SM_LOADENS4_14ComposedLayoutINS4_7SwizzleILi2ELi4ELi3EEENS4_18smem_ptr_flag_bitsILi16EEENST_INS5_IJNSA_ILi8EEESH_EEENS5_IJSH_SC_EEEEEEEvNS4_8identityES11_S1B_vS1C_EENS_8epilogue10collective18CollectiveEpilogueINS1E_23Sm100TmaWarpSpecializedILi4ELi2ELi32ELb1ELb0EEEJNS5_IJNSA_ILi64EEESG_SH_EEENS5_IJNST_IS1J_SC_EENST_INS5_IJSH_SB_EEENS5_IJSC_SF_EEEEEEEESJ_SK_SJ_SK_NS1E_6fusion15FusionCallbacksIS1I_NS1Q_17LinearCombinationISJ_fSJ_fLNS_15FloatRoundStyleE2EEES1K_S1P_JEEENS4_5SM1004TMEM4LOAD26SM100_TMEM_LOAD_32dp32b32xENS4_13SM90_TMA_LOADES1B_NS4_39AutoVectorizingCopyWithAssumedAlignmentILi128EEENS4_14SM90_TMA_STOREES1B_S22_S22_EEEvvEEEEvNT_6ParamsE)
        .other          _ZN7cutlass13device_kernelINS_4gemm6kernel13GemmUniversalIN4cute5tupleIJiiiiEEENS1_10collective13CollectiveMmaINS1_35MainloopSm100TmaUmmaWarpSpecializedILi5ELi2ELi4ENS5_IJNS4_1CILi2EEENSA_ILi1EEESC_EEEEENS5_IJNSA_ILi128EEENSA_ILi256EEENSA_ILi32EEEEEENS_6half_tENS5_IJlSC_lEEESJ_SK_NS4_8TiledMMAINS4_8MMA_AtomIJNS4_26SM100_MMA_F16BF16_2x1SM_SSISJ_SJ_fLi128ELi256ELNS4_4UMMA5MajorE0ELSP_0ELNSO_7ScaleInE0ELSQ_0EEEEEENS4_6LayoutINS5_IJSC_SC_SC_EEENS5_IJNSA_ILi0EEESV_SV_EEEEENS5_IJNS4_10UnderscoreESY_SY_EEEEENS4_18SM100_TMA_2SM_LOADENS4_14ComposedLayoutINS4_7SwizzleILi2ELi4ELi3EEENS4_18smem_ptr_flag_bitsILi16EEENST_INS5_IJNSA_ILi8EEESH_EEENS5_IJSH_SC_EEEEEEEvNS4_8identityES11_S1B_vS1C_EENS_8epilogue10collective18CollectiveEpilogueINS1E_23Sm100TmaWarpSpecializedILi4ELi2ELi32ELb1ELb0EEEJNS5_IJNSA_ILi64EEESG_SH_EEENS5_IJNST_IS1J_SC_EENST_INS5_IJSH_SB_EEENS5_IJSC_SF_EEEEEEEESJ_SK_SJ_SK_NS1E_6fusion15FusionCallbacksIS1I_NS1Q_17LinearCombinationISJ_fSJ_fLNS_15FloatRoundStyleE2EEES1K_S1P_JEEENS4_5SM1004TMEM4LOAD26SM100_TMEM_LOAD_32dp32b32xENS4_13SM90_TMA_LOADES1B_NS4_39AutoVectorizingCopyWithAssumedAlignmentILi128EEENS4_14SM90_TMA_STOREES1B_S22_S22_EEEvvEEEEvNT_6ParamsE,@"STO_CUDA_ENTRY STV_DEFAULT"
_ZN7cutlass13device_kernelINS_4gemm6kernel13GemmUniversalIN4cute5tupleIJiiiiEEENS1_10collective13CollectiveMmaINS1_35MainloopSm100TmaUmmaWarpSpecializedILi5ELi2ELi4ENS5_IJNS4_1CILi2EEENSA_ILi1EEESC_EEEEENS5_IJNSA_ILi128EEENSA_ILi256EEENSA_ILi32EEEEEENS_6half_tENS5_IJlSC_lEEESJ_SK_NS4_8TiledMMAINS4_8MMA_AtomIJNS4_26SM100_MMA_F16BF16_2x1SM_SSISJ_SJ_fLi128ELi256ELNS4_4UMMA5MajorE0ELSP_0ELNSO_7ScaleInE0ELSQ_0EEEEEENS4_6LayoutINS5_IJSC_SC_SC_EEENS5_IJNSA_ILi0EEESV_SV_EEEEENS5_IJNS4_10UnderscoreESY_SY_EEEEENS4_18SM100_TMA_2SM_LOADENS4_14ComposedLayoutINS4_7SwizzleILi2ELi4ELi3EEENS4_18smem_ptr_flag_bitsILi16EEENST_INS5_IJNSA_ILi8EEESH_EEENS5_IJSH_SC_EEEEEEEvNS4_8identityES11_S1B_vS1C_EENS_8epilogue10collective18CollectiveEpilogueINS1E_23Sm100TmaWarpSpecializedILi4ELi2ELi32ELb1ELb0EEEJNS5_IJNSA_ILi64EEESG_SH_EEENS5_IJNST_IS1J_SC_EENST_INS5_IJSH_SB_EEENS5_IJSC_SF_EEEEEEEESJ_SK_SJ_SK_NS1E_6fusion15FusionCallbacksIS1I_NS1Q_17LinearCombinationISJ_fSJ_fLNS_15FloatRoundStyleE2EEES1K_S1P_JEEENS4_5SM1004TMEM4LOAD26SM100_TMEM_LOAD_32dp32b32xENS4_13SM90_TMA_LOADES1B_NS4_39AutoVectorizingCopyWithAssumedAlignmentILi128EEENS4_14SM90_TMA_STOREES1B_S22_S22_EEEvvEEEEvNT_6ParamsE:
[----:B------:R-:W1:Y:S01]  /*0000*/  LDC R1, c[0x0][0x37c] ;  /* 0x0000df00ff017b82 */ /* 0x000e620000000800 */
[----:B------:R-:W2:Y:S01]  /*0010*/  S2R R105, SR_TID.X ;  /* 0x0000000000697919 */ /* 0x000ea20000002100 */
[----:B------:R-:W3:Y:S06]  /*0020*/  LDCU.64 UR6, c[0x0][0x890] ;  /* 0x00011200ff0677ac */ /* 0x000eec0008000a00 */
[----:B------:R-:W4:Y:S01]  /*0030*/  S2UR UR37, SR_CgaCtaId ;  /* 0x00000000002579c3 */ /* 0x000f220000008800 */
[----:B------:R-:W-:Y:S02]  /*0040*/  PRMT R92, RZ, 0x7610, R92 ;  /* 0x00007610ff5c7816 */ /* 0x000fe4000000005c */
[----:B------:R-:W-:Y:S01]  /*0050*/  ELECT P1, URZ, PT ;  /* 0x0000000000ff782f */ /* 0x000fe20003820000 */
[----:B------:R-:W1:Y:S01]  /*0060*/  LDCU.64 UR46, c[0x0][0x358] ;  /* 0x00006b00ff2e77ac */ /* 0x000e620008000a00 */
[----:B---3--:R-:W-:-:S04]  /*0070*/  UISETP.NE.U32.AND UP0, UPT, UR6, URZ, UPT ;  /* 0x000000ff0600728c */ /* 0x008fc8000bf05070 */
[----:B------:R-:W-:Y:S02]  /*0080*/  UISETP.NE.AND.EX UP0, UPT, UR7, URZ, UPT, UP0 ;  /* 0x000000ff0700728c */ /* 0x000fe4000bf05300 */
[----:B----4-:R-:W-:Y:S02]  /*0090*/  ULOP3.LUT UR5, UR37, 0x1, URZ, 0xc0, !UPT ;  /* 0x0000000125057892 */ /* 0x010fe4000f8ec0ff */
[----:B------:R-:W-:Y:S01]  /*00a0*/  ULOP3.LUT UR4, UR37, 0x1, URZ, 0x3c, !UPT ;  /* 0x0000000125047892 */ /* 0x000fe2000f8e3cff */
[----:B--2---:R-:W-:-:S05]  /*00b0*/  SHF.R.U32.HI R96, RZ, 0x5, R105 ;  /* 0x00000005ff607819 */ /* 0x004fca0000011669 */
[----:B------:R-:W2:Y:S02]  /*00c0*/  SHFL.IDX PT, R0, R96, RZ, 0x1f ;  /* 0x00001fff60007589 */ /* 0x000ea400000e0000 */
[----:B--2---:R-:W-:Y:S01]  /*00d0*/  R2UR UR10, R0 ;  /* 0x00000000000a72ca */ /* 0x004fe200000e0000 */
[----:B-1----:R-:W-:-:S14]  /*00e0*/  BRA.U UP0, `(.L_x_0) ;  /* 0x00000001002c7547 */ /* 0x002fdc000b800000 */
[----:B------:R-:W1:Y:S02]  /*00f0*/  LDCU.64 UR8, c[0x0][0x888] ;  /* 0x00011100ff0877ac */ /* 0x000e640008000a00 */
[----:B-1----:R-:W-:-:S04]  /*0100*/  UISETP.NE.U32.AND UP0, UPT, UR8, URZ, UPT ;  /* 0x000000ff0800728c */ /* 0x002fc8000bf05070 */
[----:B------:R-:W-:-:S09]  /*0110*/  UISETP.NE.AND.EX UP0, UPT, UR9, URZ, UPT, UP0 ;  /* 0x000000ff0900728c */ /* 0x000fd2000bf05300 */
[----:B------:R-:W-:Y:S05]  /*0120*/  BRA.U !UP0, `(.L_x_1) ;  /* 0x0000000108107547 */ /* 0x000fea000b800000 */
[----:B------:R-:W1:Y:S02]  /*0130*/  LDC.64 R2, c[0x0][0x888] ;  /* 0x00022200ff027b82 */ /* 0x000e640000000a00 */
[----:B-1----:R1:W5:Y:S01]  /*0140*/  LDG.E R49, desc[UR46][R2.64] ;  /* 0x0000002e02317981 */ /* 0x002362000c1e1900 */
[----:B------:R-:W-:Y:S01]  /*0150*/  HFMA2 R92, -RZ, RZ, 0, 5.9604644775390625e-08 ;  /* 0x00000001ff5c7431 */ /* 0x000fe200000001ff */
[----:B------:R-:W-:Y:S05]  /*0160*/  BRA `(.L_x_0) ;  /* 0x00000000000c7947 */ /* 0x000fea0003800000 */
.L_x_1:
[----:B------:R-:W1:Y:S01]  /*0170*/  LDCU UR8, c[0x0][0x880] ;  /* 0x00011000ff0877ac */ /* 0x000e620008000800 */
[----:B------:R-:W-:Y:S01]  /*0180*/  HFMA2 R92, -RZ, RZ, 0, 5.9604644775390625e-08 ;  /* 0x00000001ff5c7431 */ /* 0x000fe200000001ff */
[----:B-1----:R-:W-:-:S07]  /*0190*/  MOV R49, UR8 ;  /* 0x0000000800317c02 */ /* 0x002fce0008000f00 */
.L_x_0:
[----:B------:R-:W2:Y:S02]  /*01a0*/  LDCU.64 UR8, c[0x0][0x8b0] ;  /* 0x00011600ff0877ac */ /* 0x000ea40008000a00 */
[----:B--2---:R-:W-:-:S04]  /*01b0*/  UISETP.NE.U32.AND UP0, UPT, UR8, URZ, UPT ;  /* 0x000000ff0800728c */ /* 0x004fc8000bf05070 */
[----:B------:R-:W-:-:S09]  /*01c0*/  UISETP.NE.AND.EX UP0, UPT, UR9, URZ, UPT, UP0 ;  /* 0x000000ff0900728c */ /* 0x000fd2000bf05300 */
[----:B------:R-:W-:Y:S05]  /*01d0*/  BRA.U UP0, `(.L_x_2) ;  /* 0x0000000100247547 */ /* 0x000fea000b800000 */
[----:B------:R-:W2:Y:S02]  /*01e0*/  LDCU.64 UR8, c[0x0][0x8a8] ;  /* 0x00011500ff0877ac */ /* 0x000ea40008000a00 */
[----:B--2---:R-:W-:-:S04]  /*01f0*/  UISETP.NE.U32.AND UP0, UPT, UR8, URZ, UPT ;  /* 0x000000ff0800728c */ /* 0x004fc8000bf05070 */
[----:B------:R-:W-:-:S09]  /*0200*/  UISETP.NE.AND.EX UP0, UPT, UR9, URZ, UPT, UP0 ;  /* 0x000000ff0900728c */ /* 0x000fd2000bf05300 */
[----:B------:R-:W-:Y:S05]  /*0210*/  BRA.U !UP0, `(.L_x_3) ;  /* 0x00000001080c7547 */ /* 0x000fea000b800000 */
[----:B-1----:R-:W1:Y:S02]  /*0220*/  LDC.64 R2, c[0x0][0x8a8] ;  /* 0x00022a00ff027b82 */ /* 0x002e640000000a00 */
[----:B-1----:R2:W5:Y:S01]  /*0230*/  LDG.E R47, desc[UR46][R2.64] ;  /* 0x0000002e022f7981 */ /* 0x002562000c1e1900 */
[----:B------:R-:W-:Y:S05]  /*0240*/  BRA `(.L_x_2) ;  /* 0x0000000000087947 */ /* 0x000fea0003800000 */
.L_x_3:
[----:B------:R-:W2:Y:S02]  /*0250*/  LDCU UR8, c[0x0][0x8a0] ;  /* 0x00011400ff0877ac */ /* 0x000ea40008000800 */
[----:B--2---:R-:W-:Y:S02]  /*0260*/  MOV R47, UR8 ;  /* 0x00000008002f7c02 */ /* 0x004fe40008000f00 */
.L_x_2:
[----:B------:R-:W-:Y:S01]  /*0270*/  IMAD.U32 R0, RZ, RZ, UR10 ;  /* 0x0000000aff007e24 */ /* 0x000fe2000f8e00ff */
[----:B------:R-:W-:Y:S04]  /*0280*/  BSSY.RECONVERGENT B0, `(.L_x_4) ;  /* 0x000000c000007945 */ /* 0x000fe80003800200 */
[C---:B------:R-:W-:Y:S02]  /*0290*/  ISETP.NE.OR P2, PT, R0.reuse, 0x1, !P1 ;  /* 0x000000010000780c */ /* 0x040fe40004f45670 */
[----:B------:R-:W-:-:S11]  /*02a0*/  ISETP.NE.OR P0, PT, R0, 0x3, !P1 ;  /* 0x000000030000780c */ /* 0x000fd60004f05670 */
[----:B------:R-:W-:Y:S05]  /*02b0*/  @P2 BRA `(.L_x_5) ;  /* 0x0000000000202947 */ /* 0x000fea0003800000 */
[----:B------:R-:W3:Y:S02]  /*02c0*/  LDCU.64 UR8, c[0x0][0x348] ;  /* 0x00006900ff0877ac */ /* 0x000ee40008000a00 */
[----:B---3--:R-:W-:Y:S02]  /*02d0*/  UIADD3 UR12, UP1, UPT, UR8, 0x80, URZ ;  /* 0x00000080080c7890 */ /* 0x008fe4000ff3e0ff */
[----:B------:R-:W-:Y:S02]  /*02e0*/  UIADD3 UR8, UP0, UPT, UR8, 0x180, URZ ;  /* 0x0000018008087890 */ /* 0x000fe4000ff1e0ff */
[----:B------:R-:W-:Y:S02]  /*02f0*/  UIADD3.X UR13, UPT, UPT, URZ, UR9, URZ, UP1, !UPT ;  /* 0x00000009ff0d7290 */ /* 0x000fe40008ffe4ff */
[----:B------:R-:W-:-:S07]  /*0300*/  UIADD3.X UR9, UPT, UPT, URZ, UR9, URZ, UP0, !UPT ;  /* 0x00000009ff097290 */ /* 0x000fce00087fe4ff */
[----:B------:R3:W-:Y:S02]  /*0310*/  UTMACCTL.PF [UR12] ;  /* 0x000000000c0079b9 */ /* 0x0007e40008040000 */
[----:B------:R3:W-:Y:S02]  /*0320*/  UTMACCTL.PF [UR8] ;  /* 0x00000000080079b9 */ /* 0x0007e40008040000 */
[----:B---3--:R-:W-:Y:S01]  /*0330*/  NOP ;  /* 0x0000000000007918 */ /* 0x008fe20000000000 */
.L_x_5:
[----:B------:R-:W-:Y:S05]  /*0340*/  BSYNC.RECONVERGENT B0 ;  /* 0x0000000000007941 */ /* 0x000fea0003800200 */
.L_x_4:
[----:B------:R-:W-:Y:S04]  /*0350*/  BSSY.RECONVERGENT B0, `(.L_x_6) ;  /* 0x000000a000007945 */ /* 0x000fe80003800200 */
        /* <DEDUP_REMOVED lines=9> */
.L_x_7:
[----:B------:R-:W-:Y:S05]  /*03f0*/  BSYNC.RECONVERGENT B0 ;  /* 0x0000000000007941 */ /* 0x000fea0003800200 */
.L_x_6:
[----:B------:R-:W3:Y:S01]  /*0400*/  LDCU.64 UR8, c[0x0][0x888] ;  /* 0x00011100ff0877ac */ /* 0x000ee20008000a00 */
[----:B------:R-:W-:Y:S02]  /*0410*/  UISETP.EQ.U32.AND UP1, UPT, UR6, URZ, UPT ;  /* 0x000000ff0600728c */ /* 0x000fe4000bf22070 */
[----:B------:R-:W-:Y:S02]  /*0420*/  UPLOP3.LUT UP5, UPT, UPT, UPT, UPT, 0x80, 0x8 ;  /* 0x000000000008789c */ /* 0x000fe40003faf070 */
[----:B---3--:R-:W-:-:S04]  /*0430*/  UISETP.NE.U32.AND UP0, UPT, UR8, URZ, UPT ;  /* 0x000000ff0800728c */ /* 0x008fc8000bf05070 */
[----:B------:R-:W-:-:S04]  /*0440*/  UISETP.NE.AND.EX UP0, UPT, UR9, URZ, UPT, UP0 ;  /* 0x000000ff0900728c */ /* 0x000fc8000bf05300 */
[----:B------:R-:W-:-:S04]  /*0450*/  UISETP.EQ.OR.EX UP2, UPT, UR7, URZ, !UP0, UP1 ;  /* 0x000000ff0700728c */ /* 0x000fc8000c742710 */
[----:B------:R-:W-:-:S05]  /*0460*/  UP2UR UR50, UPR, URZ, 0x4 ;  /* 0x00000004ff327883 */ /* 0x000fca0008000000 */
[----:B------:R-:W-:Y:S07]  /*0470*/  BRA.U !UP2, `(.L_x_8) ;  /* 0x000000010a207547 */ /* 0x000fee000b800000 */
[----:B------:R-:W-:Y:S01]  /*0480*/  UISETP.NE.U32.AND UP2, UPT, UR6, URZ, UPT ;  /* 0x000000ff0600728c */ /* 0x000fe2000bf45070 */
[----:B-----5:R-:W-:Y:S01]  /*0490*/  FSETP.NEU.AND P0, PT, R49, RZ, PT ;  /* 0x000000ff3100720b */ /* 0x020fe20003f0d000 */
[----:B------:R-:W-:Y:S02]  /*04a0*/  USEL UR6, URZ, 0xffffffff, UP0 ;  /* 0xffffffffff067887 */ /* 0x000fe40008000000 */
[----:B------:R-:W-:-:S10]  /*04b0*/  UISETP.NE.AND.EX UP2, UPT, UR7, URZ, UPT, UP2 ;  /* 0x000000ff0700728c */ /* 0x000fd4000bf45320 */
[----:B------:R-:W-:Y:S01]  /*04c0*/  VOTEU.ANY UP1, P0 ;  /* 0x0000000000ff7886 */ /* 0x000fe20000020100 */
[----:B------:R-:W-:-:S04]  /*04d0*/  @!UP2 USEL UR6, URZ, 0xffffffff, UP1 ;  /* 0xffffffffff06a887 */ /* 0x000fc80008800000 */
[----:B------:R-:W-:-:S04]  /*04e0*/  ULOP3.LUT UR6, UR6, 0x1, URZ, 0xc0, !UPT ;  /* 0x0000000106067892 */ /* 0x000fc8000f8ec0ff */
[----:B------:R-:W-:-:S11]  /*04f0*/  UISETP.NE.U32.AND UP5, UPT, UR6, 0x1, UPT ;  /* 0x000000010600788c */ /* 0x000fd6000bfa5070 */
.L_x_8:
[----:B------:R-:W3:Y:S01]  /*0500*/  SHFL.IDX PT, R0, R96, RZ, 0x1f ;  /* 0x00001fff60007589 */ /* 0x000ee200000e0000 */
[----:B------:R-:W-:-:S04]  /*0510*/  UISETP.NE.AND UP1, UPT, UR10, 0x2, UPT ;  /* 0x000000020a00788c */ /* 0x000fc8000bf25270 */
[----:B------:R-:W-:Y:S02]  /*0520*/  UISETP.EQ.AND UP2, UPT, UR5, URZ, !UP1 ;  /* 0x000000ff0500728c */ /* 0x000fe4000cf42270 */
[----:B------:R-:W-:-:S04]  /*0530*/  USEL UR6, URZ, 0x1, UP1 ;  /* 0x00000001ff067887 */ /* 0x000fc80008800000 */
[----:B------:R-:W-:Y:S02]  /*0540*/  PLOP3.LUT P5, PT, P1, PT, UP2, 0x80, 0x8 ;  /* 0x000000000008781c */ /* 0x000fe40000faf028 */
[----:B---3--:R-:W-:-:S13]  /*0550*/  ISETP.NE.AND P0, PT, R0, RZ, PT ;  /* 0x000000ff0000720c */ /* 0x008fda0003f05270 */
[----:B------:R-:W-:Y:S05]  /*0560*/  @P0 BRA `(.L_x_9) ;  /* 0x00000000004c0947 */ /* 0x000fea0003800000 */
[----:B------:R-:W-:Y:S01]  /*0570*/  UMOV UR8, 0x400 ;  /* 0x0000040000087882 */ /* 0x000fe20000000000 */
[----:B------:R-:W-:Y:S01]  /*0580*/  UMOV UR7, 0x1 ;  /* 0x0000000100077882 */ /* 0x000fe20000000000 */
[----:B------:R-:W-:Y:S02]  /*0590*/  ULEA UR8, UR37, UR8, 0x18 ;  /* 0x0000000825087291 */ /* 0x000fe4000f8ec0ff */
[----:B------:R-:W-:-:S04]  /*05a0*/  UIADD3 UR12, UPT, UPT, -UR7, 0x100000, URZ ;  /* 0x00100000070c7890 */ /* 0x000fc8000fffe1ff */
[----:B------:R-:W-:Y:S02]  /*05b0*/  USHF.L.U32 UR13, UR12, 0xb, URZ ;  /* 0x0000000b0c0d7899 */ /* 0x000fe400080006ff */
[----:B------:R-:W-:Y:S01]  /*05c0*/  USHF.L.U32 UR12, UR12, 0x1, URZ ;  /* 0x000000010c0c7899 */ /* 0x000fe200080006ff */
[----:B------:R-:W-:Y:S01]  /*05d0*/  ELECT P0, URZ, PT ;  /* 0x0000000000ff782f */ /* 0x000fe20003800000 */
[----:B------:R-:W3:Y:S10]  /*05e0*/  FENCE.VIEW.ASYNC.S ;  /* 0x00000000000073c6 */ /* 0x000ef40000000000 */
[----:B---3--:R3:W4:Y:S01]  /*05f0*/  SYNCS.EXCH.64 URZ, [UR8], UR12 ;  /* 0x0000000c08ff75b2 */ /* 0x0087220008000100 */
[----:B------:R3:W1:Y:S01]  /*0600*/  SYNCS.EXCH.64 URZ, [UR8+0x28], UR12 ;  /* 0x0000280c08ff75b2 */ /* 0x0006620008000100 */
        /* <DEDUP_REMOVED lines=8> */
[----:B------:R-:W-:Y:S01]  /*0690*/  NOP ;  /* 0x0000000000007918 */ /* 0x000fe20000000000 */
.L_x_9:
[----:B------:R-:W2:Y:S01]  /*06a0*/  SHFL.IDX PT, R0, R96, RZ, 0x1f ;  /* 0x00001fff60007589 */ /* 0x000ea200000e0000 */
[----:B------:R-:W-:Y:S01]  /*06b0*/  NOP ;  /* 0x0000000000007918 */ /* 0x000fe20000000000 */
[----:B--2---:R-:W-:-:S13]  /*06c0*/  ISETP.NE.AND P0, PT, R0, 0x1, PT ;  /* 0x000000010000780c */ /* 0x004fda0003f05270 */
[----:B------:R-:W-:Y:S05]  /*06d0*/  @P0 BRA `(.L_x_10) ;  /* 0x0000000000540947 */ /* 0x000fea0003800000 */
[----:B------:R-:W-:Y:S01]  /*06e0*/  UMOV UR9, 0x400 ;  /* 0x0000040000097882 */ /* 0x000fe20000000000 */
[----:B---3--:R-:W-:Y:S01]  /*06f0*/  UMOV UR8, 0x20 ;  /* 0x0000002000087882 */ /* 0x008fe20000000000 */
[----:B------:R-:W-:Y:S01]  /*0700*/  UMOV UR7, 0x80 ;  /* 0x0000008000077882 */ /* 0x000fe20000000000 */
[----:B------:R-:W-:Y:S02]  /*0710*/  ULEA UR9, UR37, UR9, 0x18 ;  /* 0x0000000925097291 */ /* 0x000fe4000f8ec0ff */
[----:B------:R-:W-:-:S04]  /*0720*/  UIADD3 UR12, UPT, UPT, -UR8, 0x100000, URZ ;  /* 0x00100000080c7890 */ /* 0x000fc8000fffe1ff */
[----:B------:R-:W-:Y:S02]  /*0730*/  USHF.L.U32 UR13, UR12, 0xb, URZ ;  /* 0x0000000b0c0d7899 */ /* 0x000fe400080006ff */
[----:B------:R-:W-:Y:S02]  /*0740*/  USHF.L.U32 UR12, UR12, 0x1, URZ ;  /* 0x000000010c0c7899 */ /* 0x000fe400080006ff */
[----:B------:R-:W-:-:S04]  /*0750*/  UIADD3 UR14, UPT, UPT, -UR7, 0x100000, URZ ;  /* 0x00100000070e7890 */ /* 0x000fc8000fffe1ff */
[----:B------:R-:W-:Y:S02]  /*0760*/  USHF.L.U32 UR15, UR14, 0xb, URZ ;  /* 0x0000000b0e0f7899 */ /* 0x000fe400080006ff */
[----:B------:R-:W-:Y:S01]  /*0770*/  USHF.L.U32 UR14, UR14, 0x1, URZ ;  /* 0x000000010e0e7899 */ /* 0x000fe200080006ff */
[----:B------:R-:W-:Y:S01]  /*0780*/  ELECT P0, URZ, PT ;  /* 0x0000000000ff782f */ /* 0x000fe20003800000 */
[----:B------:R-:W2:Y:S02]  /*0790*/  FENCE.VIEW.ASYNC.S ;  /* 0x00000000000073c6 */ /* 0x000ea40000000000 */
[----:B--2---:R2:W3:Y:S08]  /*07a0*/  SYNCS.EXCH.64 URZ, [UR9+0x50], UR12 ;  /* 0x0000500c09ff75b2 */ /* 0x0044f00008000100 */
        /* <DEDUP_REMOVED lines=8> */
.L_x_10:
[----:B------:R-:W4:Y:S01]  /*0830*/  SHFL.IDX PT, R0, R96, RZ, 0x1f ;  /* 0x00001fff60007589 */ /* 0x000f2200000e0000 */
[----:B------:R-:W-:Y:S01]  /*0840*/  NOP ;  /* 0x0000000000007918 */ /* 0x000fe20000000000 */
[----:B----4-:R-:W-:-:S13]  /*0850*/  ISETP.NE.AND P0, PT, R0, 0x3, PT ;  /* 0x000000030000780c */ /* 0x010fda0003f05270 */
[----:B------:R-:W-:Y:S05]  /*0860*/  @P0 BRA `(.L_x_11) ;  /* 0x00000000002c0947 */ /* 0x000fea0003800000 */
[----:B---3--:R-:W-:Y:S01]  /*0870*/  UMOV UR8, 0x400 ;  /* 0x0000040000087882 */ /* 0x008fe20000000000 */
[----:B------:R-:W-:Y:S01]  /*0880*/  UMOV UR7, 0x20 ;  /* 0x0000002000077882 */ /* 0x000fe20000000000 */
[----:B------:R-:W-:Y:S02]  /*0890*/  ULEA UR8, UR37, UR8, 0x18 ;  /* 0x0000000825087291 */ /* 0x000fe4000f8ec0ff */
[----:B--2---:R-:W-:-:S04]  /*08a0*/  UIADD3 UR12, UPT, UPT, -UR7, 0x100000, URZ ;  /* 0x00100000070c7890 */ /* 0x004fc8000fffe1ff */
[----:B------:R-:W-:Y:S02]  /*08b0*/  USHF.L.U32 UR13, UR12, 0xb, URZ ;  /* 0x0000000b0c0d7899 */ /* 0x000fe400080006ff */
[----:B------:R-:W-:Y:S01]  /*08c0*/  USHF.L.U32 UR12, UR12, 0x1, URZ ;  /* 0x000000010c0c7899 */ /* 0x000fe200080006ff */
[----:B------:R-:W-:Y:S01]  /*08d0*/  ELECT P0, URZ, PT ;  /* 0x0000000000ff782f */ /* 0x000fe20003800000 */
[----:B------:R-:W2:Y:S10]  /*08e0*/  FENCE.VIEW.ASYNC.S ;  /* 0x00000000000073c6 */ /* 0x000eb40000000000 */
[----:B--2---:R4:W2:Y:S01]  /*08f0*/  SYNCS.EXCH.64 URZ, [UR8+0x90], UR12 ;  /* 0x0000900c08ff75b2 */ /* 0x0048a20008000100 */
[----:B------:R4:W3:Y:S02]  /*0900*/  SYNCS.EXCH.64 URZ, [UR8+0x98], UR12 ;  /* 0x0000980c08ff75b2 */ /* 0x0008e40008000100 */
[----:B----4-:R-:W-:Y:S01]  /*0910*/  NOP ;  /* 0x0000000000007918 */ /* 0x010fe20000000000 */
.L_x_11:
[----:B------:R-:W4:Y:S01]  /*0920*/  SHFL.IDX PT, R0, R96, RZ, 0x1f ;  /* 0x00001fff60007589 */ /* 0x000f2200000e0000 */
[----:B------:R-:W-:Y:S01]  /*0930*/  NOP ;  /* 0x0000000000007918 */ /* 0x000fe20000000000 */
[----:B----4-:R-:W-:-:S13]  /*0940*/  ISETP.NE.AND P0, PT, R0, 0x4, PT ;  /* 0x000000040000780c */ /* 0x010fda0003f05270 */
[----:B------:R-:W-:Y:S05]  /*0950*/  @P0 BRA `(.L_x_12) ;  /* 0x0000000000480947 */ /* 0x000fea0003800000 */
[----:B--2---:R-:W-:Y:S01]  /*0960*/  UMOV UR9, 0x1e0 ;  /* 0x000001e000097882 */ /* 0x004fe20000000000 */
[----:B---3--:R-:W-:Y:S01]  /*0970*/  UMOV UR8, 0x400 ;  /* 0x0000040000087882 */ /* 0x008fe20000000000 */
[----:B------:R-:W-:Y:S01]  /*0980*/  USEL UR9, UR9, 0x1a0, UP5 ;  /* 0x000001a009097887 */ /* 0x000fe2000a800000 */
        /* <DEDUP_REMOVED lines=10> */
[----:B--2---:R4:W2:Y:S08]  /*0a30*/  SYNCS.EXCH.64 URZ, [UR8+0xa0], UR12 ;  /* 0x0000a00c08ff75b2 */ /* 0x0048b00008000100 */
[----:B------:R4:W3:Y:S01]  /*0a40*/  SYNCS.EXCH.64 URZ, [UR8+0xb0], UR14 ;  /* 0x0000b00e08ff75b2 */ /* 0x0008e20008000100 */
[----:B------:R4:W1:Y:S01]  /*0a50*/  SYNCS.EXCH.64 URZ, [UR8+0xa8], UR12 ;  /* 0x0000a80c08ff75b2 */ /* 0x0008620008000100 */
[----:B------:R4:W1:Y:S02]  /*0a60*/  SYNCS.EXCH.64 URZ, [UR8+0xb8], UR14 ;  /* 0x0000b80e08ff75b2 */ /* 0x0008640008000100 */
[----:B----4-:R-:W-:Y:S01]  /*0a70*/  NOP ;  /* 0x0000000000007918 */ /* 0x010fe20000000000 */
.L_x_12:
[----:B------:R-:W4:Y:S01]  /*0a80*/  SHFL.IDX PT, R0, R96, RZ, 0x1f ;  /* 0x00001fff60007589 */ /* 0x000f2200000e0000 */
[----:B------:R-:W-:Y:S01]  /*0a90*/  NOP ;  /* 0x0000000000007918 */ /* 0x000fe20000000000 */
[----:B----4-:R-:W-:-:S13]  /*0aa0*/  ISETP.NE.AND P0, PT, R0, 0x5, PT ;  /* 0x000000050000780c */ /* 0x010fda0003f05270 */
[----:B------:R-:W-:Y:S05]  /*0ab0*/  @P0 BRA `(.L_x_13) ;  /* 0x0000000000540947 */ /* 0x000fea0003800000 */
[----:B--2---:R-:W-:Y:S01]  /*0ac0*/  UMOV UR9, 0x400 ;  /* 0x0000040000097882 */ /* 0x004fe20000000000 */
        /* <DEDUP_REMOVED lines=14> */
[----:B------:R4:W1:Y:S01]  /*0bb0*/  SYNCS.EXCH.64 URZ, [UR9+0xe8], UR14 ;  /* 0x0000e80e09ff75b2 */ /* 0x0008620008000100 */
[----:B------:R4:W1:Y:S01]  /*0bc0*/  SYNCS.EXCH.64 URZ, [UR9+0xd0], UR12 ;  /* 0x0000d00c09ff75b2 */ /* 0x0008620008000100 */
[----:B------:R4:W1:Y:S01]  /*0bd0*/  SYNCS.EXCH.64 URZ, [UR9+0xf0], UR14 ;  /* 0x0000f00e09ff75b2 */ /* 0x0008620008000100 */
[----:B------:R4:W1:Y:S01]  /*0be0*/  SYNCS.EXCH.64 URZ, [UR9+0xd8], UR12 ;  /* 0x0000d80c09ff75b2 */ /* 0x0008620008000100 */
[----:B------:R4:W1:Y:S02]  /*0bf0*/  SYNCS.EXCH.64 URZ, [UR9+0xf8], UR14 ;  /* 0x0000f80e09ff75b2 */ /* 0x0008640008000100 */
[----:B----4-:R-:W-:Y:S01]  /*0c00*/  NOP ;  /* 0x0000000000007918 */ /* 0x010fe20000000000 */
.L_x_13:
[----:B------:R-:W4:Y:S01]  /*0c10*/  SHFL.IDX PT, R0, R96, RZ, 0x1f ;  /* 0x00001fff60007589 */ /* 0x000f2200000e0000 */
[----:B------:R-:W-:Y:S01]  /*0c20*/  ISETP.NE.OR P1, PT, RZ, UR10, !P1 ;  /* 0x0000000aff007c0c */ /* 0x000fe2000cf25670 */
        /* <DEDUP_REMOVED lines=12> */
[----:B------:R4:W3:Y:S01]  /*0cf0*/  SYNCS.EXCH.64 URZ, [UR8+0x110], UR12 ;  /* 0x0001100c08ff75b2 */ /* 0x0008e20008000100 */
[----:B------:R4:W1:Y:S01]  /*0d00*/  SYNCS.EXCH.64 URZ, [UR8+0x108], UR12 ;  /* 0x0001080c08ff75b2 */ /* 0x0008620008000100 */
[----:B------:R4:W1:Y:S02]  /*0d10*/  SYNCS.EXCH.64 URZ, [UR8+0x118], UR12 ;  /* 0x0001180c08ff75b2 */ /* 0x0008640008000100 */
[----:B----4-:R-:W-:Y:S01]  /*0d20*/  NOP ;  /* 0x0000000000007918 */ /* 0x010fe20000000000 */
.L_x_14:
[----:B------:R-:W-:Y:S01]  /*0d30*/  VOTEU.ALL UP1, P1 ;  /* 0x0000000000ff7886 */ /* 0x000fe20000820000 */
[----:B---3--:R-:W3:Y:S01]  /*0d40*/  LDCU UR8, c[0x0][0x36c] ;  /* 0x00006d80ff0877ac */ /* 0x008ee20008000800 */
[----:B------:R-:W-:Y:S01]  /*0d50*/  NOP ;  /* 0x0000000000007918 */ /* 0x000fe20000000000 */
[----:B------:R-:W-:Y:S01]  /*0d60*/  LOP3.LUT R10, R105, 0x1f, RZ, 0xc0, !PT ;  /* 0x0000001f690a7812 */ /* 0x000fe200078ec0ff */
[----:B--2---:R-:W-:Y:S01]  /*0d70*/  UMOV UR12, 0x20 ;  /* 0x00000020000c7882 */ /* 0x004fe20000000000 */
[----:B------:R-:W-:Y:S01]  /*0d80*/  @!UP1 UMOV UR7, 0x400 ;  /* 0x0000040000079882 */ /* 0x000fe20000000000 */
[----:B------:R-:W-:-:S04]  /*0d90*/  @!UP1 UIADD3 UR12, UPT, UPT, -UR12, 0x100000, URZ ;  /* 0x001000000c0c9890 */ /* 0x000fc8000fffe1ff */
[----:B------:R-:W-:Y:S02]  /*0da0*/  @!UP1 USHF.L.U32 UR13, UR12, 0xb, URZ ;  /* 0x0000000b0c0d9899 */ /* 0x000fe400080006ff */
[----:B------:R-:W-:Y:S02]  /*0db0*/  @!UP1 USHF.L.U32 UR12, UR12, 0x1, URZ ;  /* 0x000000010c0c9899 */ /* 0x000fe400080006ff */
[----:B------:R-:W-:Y:S01]  /*0dc0*/  @!UP1 ULEA UR7, UR37, UR7, 0x18 ;  /* 0x0000000725079291 */ /* 0x000fe2000f8ec0ff */
[----:B------:R-:W-:Y:S01]  /*0dd0*/  VOTEU.ALL UP1, P1 ;  /* 0x0000000000ff7886 */ /* 0x000fe20000820000 */
[----:B------:R-:W-:Y:S01]  /*0de0*/  UISETP.NE.AND UP4, UPT, UR10, URZ, UPT ;  /* 0x000000ff0a00728c */ /* 0x000fe2000bf85270 */
[----:B------:R-:W2:Y:S09]  /*0df0*/  FENCE.VIEW.ASYNC.S ;  /* 0x00000000000073c6 */ /* 0x000eb20000000000 */
[----:B--2---:R2:W4:Y:S01]  /*0e00*/  @!UP1 SYNCS.EXCH.64 URZ, [UR7+0x120], UR12 ;  /* 0x0001200c07ff95b2 */ /* 0x0045220008000100 */
[----:B---3--:R-:W-:-:S09]  /*0e10*/  UISETP.EQ.U32.AND UP1, UPT, UR8, 0x1, UPT ;  /* 0x000000010800788c */ /* 0x008fd2000bf22070 */
[----:B------:R-:W-:Y:S05]  /*0e20*/  BRA.U !UP1, `(.L_x_15) ;  /* 0x0000000109087547 */ /* 0x000fea000b800000 */
[----:B-1--4-:R-:W-:Y:S01]  /*0e30*/  UCGABAR_ARV ;  /* 0x00000000000079c7 */ /* 0x012fe20008000000 */
[----:B------:R-:W-:Y:S05]  /*0e40*/  BRA `(.L_x_16) ;  /* 0x0000000000047947 */ /* 0x000fea0003800000 */
.L_x_15:
[----:B-1--4-:R-:W-:Y:S01]  /*0e50*/  NOP ;  /* 0x0000000000007918 */ /* 0x012fe20000000000 */
.L_x_16:
[----:B------:R-:W1:Y:S01]  /*0e60*/  S2R R15, SR_CTAID.Y ;  /* 0x00000000000f7919 */ /* 0x000e620000002600 */
[----:B------:R-:W-:-:S05]  /*0e70*/  CS2R.32 R91, SR_CgaSize ;  /* 0x00000000005b7805 */ /* 0x000fca0000008a00 */
[----:B------:R-:W-:-:S05]  /*0e80*/  IMAD R91, R91, -0xa0, RZ ;  /* 0xffffff605b5b7824 */ /* 0x000fca00078e02ff */
[----:B--2---:R-:W-:-:S14]  /*0e90*/  R2UR UR7, R91 ;  /* 0x000000005b0772ca */ /* 0x004fdc00000e0000 */
[----:B------:R-:W2:Y:S01]  /*0ea0*/  LDCU UR7, c[0x0][UR7+0x2b4] ;  /* 0x00005680070777ac */ /* 0x000ea20008000800 */
[----:B------:R-:W-:-:S05]  /*0eb0*/  CS2R.32 R0, SR_CgaSize ;  /* 0x0000000000007805 */ /* 0x000fca0000008a00 */
[----:B------:R-:W-:-:S06]  /*0ec0*/  IMAD R0, R0, -0xa0, RZ ;  /* 0xffffff6000007824 */ /* 0x000fcc00078e02ff */
[----:B------:R-:W3:Y:S01]  /*0ed0*/  LDC R0, c[0x0][R0+0x2a4] ;  /* 0x0000a90000007b82 */ /* 0x000ee20000000800 */
[----:B------:R-:W-:Y:S01]  /*0ee0*/  PRMT R8, RZ, 0x7610, R8 ;  /* 0x00007610ff087816 */ /* 0x000fe20000000008 */
[----:B------:R-:W4:Y:S01]  /*0ef0*/  S2R R9, SR_CTAID.X ;  /* 0x0000000000097919 */ /* 0x000f220000002500 */
[----:B------:R-:W-:-:S05]  /*0f00*/  CS2R.32 R91, SR_CgaSize ;  /* 0x00000000005b7805 */ /* 0x000fca0000008a00 */
[----:B------:R-:W-:-:S05]  /*0f10*/  IMAD R91, R91, -0xa0, RZ ;  /* 0xffffff605b5b7824 */ /* 0x000fca00078e02ff */
[----:B------:R-:W-:-:S14]  /*0f20*/  R2UR UR8, R91 ;  /* 0x000000005b0872ca */ /* 0x000fdc00000e0000 */
[----:B------:R-:W3:Y:S01]  /*0f30*/  LDCU UR8, c[0x0][UR8+0x2b0] ;  /* 0x00005600080877ac */ /* 0x000ee20008000800 */
[----:B------:R-:W-:Y:S01]  /*0f40*/  UISETP.NE.AND UP2, UPT, UR10, 0x2, UPT ;  /* 0x000000020a00788c */ /* 0x000fe2000bf45270 */
[----:B------:R-:W2:Y:S01]  /*0f50*/  LDC R11, c[0x0][0xb24] ;  /* 0x0002c900ff0b7b82 */ /* 0x000ea20000000800 */
[----:B------:R-:W-:-:S05]  /*0f60*/  CS2R.32 R2, SR_CgaSize ;  /* 0x0000000000027805 */ /* 0x000fca0000008a00 */
[----:B------:R-:W-:-:S06]  /*0f70*/  IMAD R2, R2, -0xa0, RZ ;  /* 0xffffff6002027824 */ /* 0x000fcc00078e02ff */
[----:B------:R-:W3:Y:S08]  /*0f80*/  LDC R2, c[0x0][R2+0x2a0] ;  /* 0x0000a80002027b82 */ /* 0x000ef00000000800 */
[----:B------:R-:W3:Y:S01]  /*0f90*/  LDC R40, c[0x0][0xb24] ;  /* 0x0002c900ff287b82 */ /* 0x000ee20000000800 */
[----:B-1----:R-:W-:-:S07]  /*0fa0*/  I2FP.F32.U32 R90, R15 ;  /* 0x0000000f005a7245 */ /* 0x002fce0000201000 */
[----:B------:R-:W1:Y:S01]  /*0fb0*/  S2UR UR36, SR_CTAID.Z ;  /* 0x00000000002479c3 */ /* 0x000e620000002700 */
[----:B--2---:R-:W-:Y:S01]  /*0fc0*/  ISETP.GE.AND P0, PT, R11, 0x1, PT ;  /* 0x000000010b00780c */ /* 0x004fe20003f06270 */
[----:B----4-:R-:W-:Y:S01]  /*0fd0*/  IMAD.MOV.U32 R14, RZ, RZ, R9 ;  /* 0x000000ffff0e7224 */ /* 0x010fe200078e0009 */
[----:B------:R-:W-:Y:S01]  /*0fe0*/  I2FP.F32.U32 R91, R9 ;  /* 0x00000009005b7245 */ /* 0x000fe20000201000 */
[----:B------:R-:W-:Y:S01]  /*0ff0*/  FMUL R90, R90, UR7 ;  /* 0x000000075a5a7c20 */ /* 0x000fe20008400000 */
[----:B------:R-:W2:Y:S03]  /*1000*/  LDCU UR7, c[0x0][0xb30] ;  /* 0x00016600ff0777ac */ /* 0x000ea60008000800 */
[----:B---3--:R-:W-:Y:S02]  /*1010*/  FMUL R91, R91, UR8 ;  /* 0x000000085b5b7c20 */ /* 0x008fe40008400000 */
[----:B------:R-:W3:Y:S08]  /*1020*/  F2I.U32.TRUNC.NTZ R90, R90 ;  /* 0x0000005a005a7305 */ /* 0x000ef0000020f000 */
[----:B------:R-:W4:Y:S01]  /*1030*/  F2I.U32.TRUNC.NTZ R91, R91 ;  /* 0x0000005b005b7305 */ /* 0x000f22000020f000 */
[----:B--2---:R-:W-:Y:S01]  /*1040*/  UISETP.NE.AND UP3, UPT, UR7, 0x1, UPT ;  /* 0x000000010700788c */ /* 0x004fe2000bf65270 */
[----:B---3--:R-:W-:-:S05]  /*1050*/  IADD3 R90, PT, PT, -R90, RZ, RZ ;  /* 0x000000ff5a5a7210 */ /* 0x008fca0007ffe1ff */
[----:B------:R-:W-:Y:S01]  /*1060*/  IMAD R90, R0, R90, R15 ;  /* 0x0000005a005a7224 */ /* 0x000fe200078e020f */
[----:B------:R-:W-:Y:S01]  /*1070*/  PRMT R0, RZ, 0x7610, R0 ;  /* 0x00007610ff007816 */ /* 0x000fe20000000000 */
[----:B----4-:R-:W-:-:S04]  /*1080*/  IMAD.MOV R91, RZ, RZ, -R91 ;  /* 0x000000ffff5b7224 */ /* 0x010fc800078e0a5b */
[----:B------:R-:W-:Y:S01]  /*1090*/  IMAD R91, R2, R91, R9 ;  /* 0x0000005b025b7224 */ /* 0x000fe200078e0209 */
[----:B-1----:R-:W-:Y:S06]  /*10a0*/  BRA.U UP4, `(.L_x_17) ;  /* 0x0000000104247547 */ /* 0x002fec000b800000 */
[----:B------:R-:W-:Y:S01]  /*10b0*/  ISETP.NE.AND P1, PT, R90, RZ, PT ;  /* 0x000000ff5a00720c */ /* 0x000fe20003f25270 */
[----:B------:R-:W-:Y:S01]  /*10c0*/  IMAD.MOV.U32 R0, RZ, RZ, 0x3 ;  /* 0x00000003ff007424 */ /* 0x000fe200078e00ff */
[C---:B------:R-:W-:Y:S02]  /*10d0*/  LOP3.LUT R2, R91.reuse, 0xfffffffe, RZ, 0xc0, !PT ;  /* 0xfffffffe5b027812 */ /* 0x040fe400078ec0ff */
[----:B------:R-:W-:Y:S02]  /*10e0*/  ISETP.LT.U32.OR P1, PT, R91, 0x2, !P1 ;  /* 0x000000025b00780c */ /* 0x000fe40004f21470 */
[----:B------:R-:W-:Y:S02]  /*10f0*/  SHF.L.U32 R0, R0, R2, RZ ;  /* 0x0000000200007219 */ /* 0x000fe400000006ff */
[----:B------:R-:W-:Y:S02]  /*1100*/  SEL R4, RZ, 0x1, !P1 ;  /* 0x00000001ff047807 */ /* 0x000fe40004800000 */
[----:B------:R-:W-:-:S05]  /*1110*/  SEL R3, RZ, 0x2, !P1 ;  /* 0x00000002ff037807 */ /* 0x000fca0004800000 */
[----:B------:R-:W-:-:S05]  /*1120*/  IMAD.IADD R3, R4, 0x1, R3 ;  /* 0x0000000104037824 */ /* 0x000fca00078e0203 */
[----:B------:R-:W-:Y:S02]  /*1130*/  PRMT R8, R3, 0x7610, R8 ;  /* 0x0000761003087816 */ /* 0x000fe40000000008 */
.L_x_17:
[----:B------:R-:W-:Y:S05]  /*1140*/  @!P0 BRA `(.L_x_18) ;  /* 0x0000000000b88947 */ /* 0x000fea0003800000 */
[----:B------:R-:W1:Y:S01]  /*1150*/  LDC.64 R4, c[0x0][0xb18] ;  /* 0x0002c600ff047b82 */ /* 0x000e620000000a00 */
[----:B------:R-:W-:-:S07]  /*1160*/  ISETP.NE.AND P0, PT, R11, 0x1, PT ;  /* 0x000000010b00780c */ /* 0x000fce0003f05270 */
[----:B------:R-:W2:Y:S08]  /*1170*/  LDC R14, c[0x0][0xb0c] ;  /* 0x0002c300ff0e7b82 */ /* 0x000eb00000000800 */
[----:B------:R-:W3:Y:S08]  /*1180*/  LDC R16, c[0x0][0x370] ;  /* 0x0000dc00ff107b82 */ /* 0x000ef00000000800 */
[----:B------:R-:W4:Y:S01]  /*1190*/  LDC R13, c[0x0][0x374] ;  /* 0x0000dd00ff0d7b82 */ /* 0x000f220000000800 */
[----:B-1----:R-:W-:-:S07]  /*11a0*/  ISETP.NE.AND P1, PT, R4, 0x1, PT ;  /* 0x000000010400780c */ /* 0x002fce0003f25270 */
[----:B------:R-:W3:Y:S01]  /*11b0*/  LDC.64 R6, c[0x0][0xb10] ;  /* 0x0002c400ff067b82 */ /* 0x000ee20000000a00 */
[----:B--2---:R-:W-:-:S07]  /*11c0*/  ISETP.NE.AND P2, PT, R14, 0x1, PT ;  /* 0x000000010e00780c */ /* 0x004fce0003f45270 */
[----:B------:R-:W1:Y:S08]  /*11d0*/  LDC R12, c[0x0][0xb20] ;  /* 0x0002c800ff0c7b82 */ /* 0x000e700000000800 */
[----:B------:R-:W2:Y:S01]  /*11e0*/  LDC.64 R2, c[0x0][0xb28] ;  /* 0x0002ca00ff027b82 */ /* 0x000ea20000000a00 */
[----:B----4-:R-:W-:-:S04]  /*11f0*/  IMAD.HI.U32 R17, R13, R5, RZ ;  /* 0x000000050d117227 */ /* 0x010fc800078e00ff */
[----:B------:R-:W-:-:S04]  /*1200*/  IMAD.HI.U32 R5, R15, R5, RZ ;  /* 0x000000050f057227 */ /* 0x000fc800078e00ff */
[----:B---3--:R-:W-:-:S05]  /*1210*/  IMAD.HI.U32 R18, R16, R6, RZ ;  /* 0x0000000610127227 */ /* 0x008fca00078e00ff */
[-C--:B------:R-:W-:Y:S01]  /*1220*/  @P2 SHF.R.U32.HI R16, RZ, R7.reuse, R18 ;  /* 0x00000007ff102219 */ /* 0x080fe20000011612 */
[----:B------:R-:W-:Y:S01]  /*1230*/  IMAD.HI.U32 R18, R9, R6, RZ ;  /* 0x0000000609127227 */ /* 0x000fe200078e00ff */
[-C--:B-1----:R-:W-:Y:S02]  /*1240*/  @P1 SHF.R.U32.HI R13, RZ, R12.reuse, R17 ;  /* 0x0000000cff0d1219 */ /* 0x082fe40000011611 */
[----:B------:R-:W-:Y:S02]  /*1250*/  SHF.R.U32.HI R5, RZ, R12, R5 ;  /* 0x0000000cff057219 */ /* 0x000fe40000011605 */
[----:B------:R-:W-:Y:S02]  /*1260*/  SHF.R.U32.HI R18, RZ, R7, R18 ;  /* 0x00000007ff127219 */ /* 0x000fe40000011612 */
[----:B------:R-:W-:Y:S01]  /*1270*/  SEL R5, R15, R5, !P1 ;  /* 0x000000050f057207 */ /* 0x000fe20004800000 */
[----:B--2---:R-:W-:Y:S01]  /*1280*/  IMAD.HI.U32 R17, R13, R2, RZ ;  /* 0x000000020d117227 */ /* 0x004fe200078e00ff */
[----:B------:R-:W-:-:S03]  /*1290*/  SEL R18, R9, R18, !P2 ;  /* 0x0000001209127207 */ /* 0x000fc60005000000 */
[----:B------:R-:W-:Y:S01]  /*12a0*/  IMAD.HI.U32 R6, R16, R2, RZ ;  /* 0x0000000210067227 */ /* 0x000fe200078e00ff */
[----:B------:R-:W-:-:S04]  /*12b0*/  @P0 SHF.R.U32.HI R13, RZ, R3, R17 ;  /* 0x00000003ff0d0219 */ /* 0x000fc80000011611 */
[----:B------:R-:W-:Y:S01]  /*12c0*/  @P0 SHF.R.U32.HI R16, RZ, R3, R6 ;  /* 0x00000003ff100219 */ /* 0x000fe20000011606 */
[----:B------:R-:W-:-:S04]  /*12d0*/  IMAD R13, R13, R11, RZ ;  /* 0x0000000b0d0d7224 */ /* 0x000fc800078e02ff */
[----:B------:R-:W-:Y:S01]  /*12e0*/  IMAD R6, R16, R11, RZ ;  /* 0x0000000b10067224 */ /* 0x000fe200078e02ff */
[----:B------:R-:W-:-:S04]  /*12f0*/  ISETP.GE.AND P1, PT, R5, R13, PT ;  /* 0x0000000d0500720c */ /* 0x000fc80003f26270 */
[----:B------:R-:W-:Y:S01]  /*1300*/  ISETP.GE.OR P1, PT, R18, R6, P1 ;  /* 0x000000061200720c */ /* 0x000fe20000f26670 */
[----:B------:R-:W-:-:S05]  /*1310*/  IMAD.HI.U32 R6, R5, R2, RZ ;  /* 0x0000000205067227 */ /* 0x000fca00078e00ff */
[----:B------:R-:W-:-:S04]  /*1320*/  SHF.R.U32.HI R6, RZ, R3, R6 ;  /* 0x00000003ff067219 */ /* 0x000fc80000011606 */
[----:B------:R-:W-:-:S03]  /*1330*/  SEL R6, R5, R6, !P0 ;  /* 0x0000000605067207 */ /* 0x000fc60004000000 */
[----:B------:R-:W-:Y:S01]  /*1340*/  @!P1 IMAD.HI.U32 R7, R18, R2, RZ ;  /* 0x0000000212079227 */ /* 0x000fe200078e00ff */
[----:B------:R-:W-:-:S04]  /*1350*/  IADD3 R2, PT, PT, -R6, RZ, RZ ;  /* 0x000000ff06027210 */ /* 0x000fc80007ffe1ff */
[----:B------:R-:W-:Y:S01]  /*1360*/  @!P1 SHF.R.U32.HI R3, RZ, R3, R7 ;  /* 0x00000003ff039219 */ /* 0x000fe20000011607 */
[----:B------:R-:W-:Y:S01]  /*1370*/  IMAD R2, R11, R2, R5 ;  /* 0x000000020b027224 */ /* 0x000fe200078e0205 */
[----:B------:R-:W-:Y:S02]  /*1380*/  IADD3 R7, PT, PT, -R5, RZ, RZ ;  /* 0x000000ff05077210 */ /* 0x000fe40007ffe1ff */
[----:B------:R-:W-:-:S03]  /*1390*/  @!P1 SEL R3, R18, R3, !P0 ;  /* 0x0000000312039207 */ /* 0x000fc60004000000 */
[----:B------:R-:W-:Y:S02]  /*13a0*/  IMAD R7, R4, R7, R15 ;  /* 0x0000000704077224 */ /* 0x000fe400078e020f */
[--C-:B------:R-:W-:Y:S02]  /*13b0*/  @!P1 IMAD.IADD R6, R6, 0x1, -R3.reuse ;  /* 0x0000000106069824 */ /* 0x100fe400078e0a03 */
[----:B------:R-:W-:Y:S01]  /*13c0*/  @!P1 IMAD R3, R2, R16, R3 ;  /* 0x0000001002039224 */ /* 0x000fe200078e0203 */
[----:B------:R-:W-:Y:S01]  /*13d0*/  IADD3 R2, PT, PT, -R18, RZ, RZ ;  /* 0x000000ff12027210 */ /* 0x000fe20007ffe1ff */
[----:B------:R-:W-:Y:S02]  /*13e0*/  @!P1 IMAD R5, R6, R11, R18 ;  /* 0x0000000b06059224 */ /* 0x000fe400078e0212 */
[----:B------:R-:W-:Y:S02]  /*13f0*/  @!P1 IMAD.MOV.U32 R18, RZ, RZ, R3 ;  /* 0x000000ffff129224 */ /* 0x000fe400078e0003 */
[----:B------:R-:W-:-:S02]  /*1400*/  IMAD R2, R14, R2, R9 ;  /* 0x000000020e027224 */ /* 0x000fc400078e0209 */
[----:B------:R-:W-:Y:S02]  /*1410*/  IMAD R15, R5, R4, R7 ;  /* 0x00000004050f7224 */ /* 0x000fe400078e0207 */
[----:B------:R-:W-:Y:S02]  /*1420*/  IMAD R14, R18, R14, R2 ;  /* 0x0000000e120e7224 */ /* 0x000fe400078e0202 */
.L_x_18:
[----:B------:R-:W-:Y:S05]  /*1430*/  BRA.U UP3, `(.L_x_19) ;  /* 0x0000000103407547 */ /* 0x000fea000b800000 */
[----:B------:R-:W1:Y:S08]  /*1440*/  LDC.64 R4, c[0x0][0xb10] ;  /* 0x0002c400ff047b82 */ /* 0x000e700000000a00 */
[----:B------:R-:W2:Y:S08]  /*1450*/  LDC.64 R2, c[0x0][0xb18] ;  /* 0x0002c600ff027b82 */ /* 0x000eb00000000a00 */
[----:B------:R-:W3:Y:S08]  /*1460*/  LDC R6, c[0x0][0xb20] ;  /* 0x0002c800ff067b82 */ /* 0x000ef00000000800 */
[----:B------:R-:W4:Y:S01]  /*1470*/  LDC R7, c[0x0][0xb0c] ;  /* 0x0002c300ff077b82 */ /* 0x000f220000000800 */
[----:B-1----:R-:W-:-:S05]  /*1480*/  IMAD.HI.U32 R4, R14, R4, RZ ;  /* 0x000000040e047227 */ /* 0x002fca00078e00ff */
[----:B------:R-:W-:Y:S01]  /*1490*/  SHF.R.U32.HI R4, RZ, R5, R4 ;  /* 0x00000005ff047219 */ /* 0x000fe20000011604 */
[----:B--2---:R-:W-:Y:S01]  /*14a0*/  IMAD.HI.U32 R3, R15, R3, RZ ;  /* 0x000000030f037227 */ /* 0x004fe200078e00ff */
[----:B------:R-:W-:-:S04]  /*14b0*/  ISETP.NE.AND P0, PT, R2, 0x1, PT ;  /* 0x000000010200780c */ /* 0x000fc80003f05270 */
[----:B---3--:R-:W-:-:S04]  /*14c0*/  SHF.R.U32.HI R3, RZ, R6, R3 ;  /* 0x00000006ff037219 */ /* 0x008fc80000011603 */
[----:B------:R-:W-:Y:S02]  /*14d0*/  SEL R3, R15, R3, !P0 ;  /* 0x000000030f037207 */ /* 0x000fe40004000000 */
[----:B----4-:R-:W-:-:S04]  /*14e0*/  ISETP.NE.AND P1, PT, R7, 0x1, PT ;  /* 0x000000010700780c */ /* 0x010fc80003f25270 */
[----:B------:R-:W-:-:S05]  /*14f0*/  SEL R5, R14, R4, !P1 ;  /* 0x000000040e057207 */ /* 0x000fca0004800000 */
[----:B------:R-:W-:Y:S02]  /*1500*/  IMAD.IADD R4, R3, 0x1, -R5 ;  /* 0x0000000103047824 */ /* 0x000fe400078e0a05 */
[----:B------:R-:W-:Y:S02]  /*1510*/  IMAD.IADD R3, R5, 0x1, -R3 ;  /* 0x0000000105037824 */ /* 0x000fe400078e0a03 */
[----:B------:R-:W-:Y:S02]  /*1520*/  IMAD R14, R4, R7, R14 ;  /* 0x00000007040e7224 */ /* 0x000fe400078e020e */
[----:B------:R-:W-:Y:S02]  /*1530*/  IMAD R15, R3, R2, R15 ;  /* 0x00000002030f7224 */ /* 0x000fe400078e020f */
.L_x_19:
[----:B------:R-:W-:Y:S05]  /*1540*/  BRA.U !UP1, `(.L_x_20) ;  /* 0x00000001090c7547 */ /* 0x000fea000b800000 */
[----:B------:R-:W-:Y:S01]  /*1550*/  UCGABAR_WAIT ;  /* 0x0000000000007dc7 */ /* 0x000fe20008000000 */
[----:B------:R-:W-:Y:S01]  /*1560*/  CCTL.IVALL ;  /* 0x00000000ff00798f */ /* 0x000fe20002000000 */
[----:B------:R-:W-:Y:S05]  /*1570*/  BRA `(.L_x_21) ;  /* 0x0000000000047947 */ /* 0x000fea0003800000 */
.L_x_20:
[----:B------:R-:W-:Y:S06]  /*1580*/  BAR.SYNC.DEFER_BLOCKING 0x0 ;  /* 0x0000000000007b1d */ /* 0x000fec0000010000 */
.L_x_21:
[----:B------:R-:W-:Y:S05]  /*1590*/  BRA.U UP2, `(.L_x_22) ;  /* 0x0000001102d87547 */ /* 0x000fea000b800000 */
[----:B------:R-:W1:Y:S01]  /*15a0*/  LDCU UR4, c[0x0][0x38c] ;  /* 0x00007180ff0477ac */ /* 0x000e620008000800 */
[----:B------:R-:W2:Y:S01]  /*15b0*/  LDC R8, c[0x0][0x370] ;  /* 0x0000dc00ff087b82 */ /* 0x000ea20000000800 */
[C---:B------:R-:W-:Y:S01]  /*15c0*/  IMAD.SHL.U32 R19, R9.reuse, 0x80, RZ ;  /* 0x0000008009137824 */ /* 0x040fe200078e00ff */
[----:B------:R-:W-:Y:S01]  /*15d0*/  PLOP3.LUT P1, PT, PT, PT, UP5, 0x80, 0x8 ;  /* 0x000000000008781c */ /* 0x000fe20003f2f058 */
[----:B------:R-:W-:Y:S01]  /*15e0*/  UISETP.NE.AND UP1, UPT, UR10, URZ, UPT ;  /* 0x000000ff0a00728c */ /* 0x000fe2000bf25270 */
[----:B------:R-:W-:Y:S01]  /*15f0*/  ISETP.NE.AND P4, PT, R10, RZ, P5 ;  /* 0x000000ff0a00720c */ /* 0x000fe20002f85270 */
[----:B------:R-:W-:Y:S01]  /*1600*/  IMAD.SHL.U32 R18, R9, 0x40, RZ ;  /* 0x0000004009127824 */ /* 0x000fe200078e00ff */
[----:B------:R-:W-:Y:S01]  /*1610*/  PLOP3.LUT P1, PT, P1, PT, PT, 0x8, 0x80 ;  /* 0x000000000080781c */ /* 0x000fe20000f2e170 */
[----:B------:R-:W-:Y:S01]  /*1620*/  IMAD.MOV.U32 R17, RZ, RZ, 0x1 ;  /* 0x00000001ff117424 */ /* 0x000fe200078e00ff */
[----:B------:R-:W3:Y:S01]  /*1630*/  LDC R0, c[0x0][0x374] ;  /* 0x0000dd00ff007b82 */ /* 0x000ee20000000800 */
[----:B------:R-:W-:Y:S01]  /*1640*/  IMAD.MOV.U32 R16, RZ, RZ, RZ ;  /* 0x000000ffff107224 */ /* 0x000fe200078e00ff */
[----:B------:R-:W-:Y:S01]  /*1650*/  CS2R R12, SRZ ;  /* 0x00000000000c7805 */ /* 0x000fe2000001ff00 */
[----:B------:R-:W-:Y:S01]  /*1660*/  IMAD.MOV.U32 R11, RZ, RZ, 0x1 ;  /* 0x00000001ff0b7424 */ /* 0x000fe200078e00ff */
[----:B------:R-:W-:Y:S01]  /*1670*/  LOP3.LUT R19, R19, 0x80, RZ, 0xc0, !PT ;  /* 0x0000008013137812 */ /* 0x000fe200078ec0ff */
[----:B------:R-:W4:Y:S01]  /*1680*/  LDCU.64 UR14, c[0x0][0x348] ;  /* 0x00006900ff0e77ac */ /* 0x000f220008000a00 */
[----:B-1----:R-:W-:-:S02]  /*1690*/  UIADD3 UR5, UPT, UPT, UR4, 0x1f, URZ ;  /* 0x0000001f04057890 */ /* 0x002fc4000fffe0ff */
[----:B------:R-:W-:Y:S02]  /*16a0*/  USEL UR22, UR6, 0x2, UP1 ;  /* 0x0000000206167887 */ /* 0x000fe40008800000 */
[----:B------:R-:W-:Y:S01]  /*16b0*/  USHF.R.S32.HI UR7, URZ, 0x1f, UR5 ;  /* 0x0000001fff077899 */ /* 0x000fe20008011405 */
[----:B------:R-:W-:-:S03]  /*16c0*/  UMOV UR23, URZ ;  /* 0x000000ff00177c82 */ /* 0x000fc60008000000 */
[----:B------:R-:W-:Y:S02]  /*16d0*/  ULEA.HI UR7, UR7, UR5, URZ, 0x5 ;  /* 0x0000000507077291 */ /* 0x000fe4000f8f28ff */
[----:B------:R-:W-:Y:S02]  /*16e0*/  UIADD3 UR5, UPT, UPT, UR4, -0x1, URZ ;  /* 0xffffffff04057890 */ /* 0x000fe4000fffe0ff */
[----:B------:R-:W-:Y:S02]  /*16f0*/  USHF.R.S32.HI UR7, URZ, 0x5, UR7 ;  /* 0x00000005ff077899 */ /* 0x000fe40008011407 */
[----:B------:R-:W-:Y:S02]  /*1700*/  UISETP.GE.U32.AND UP2, UPT, UR5, -0x3f, UPT ;  /* 0xffffffc10500788c */ /* 0x000fe4000bf46070 */
[----:B------:R-:W-:Y:S02]  /*1710*/  UISETP.LT.U32.AND UP0, UPT, UR7, 0x5, UPT ;  /* 0x000000050700788c */ /* 0x000fe4000bf01070 */
[----:B------:R-:W-:-:S02]  /*1720*/  UIADD3 UR4, UPT, UPT, UR4, 0x3e, URZ ;  /* 0x0000003e04047890 */ /* 0x000fc4000fffe0ff */
[----:B------:R-:W-:-:S04]  /*1730*/  USEL UR5, UR7, 0x5, UP0 ;  /* 0x0000000507057887 */ /* 0x000fc80008000000 */
[----:B------:R-:W-:Y:S02]  /*1740*/  UIADD3 UR21, UPT, UPT, UR5, -0x1, URZ ;  /* 0xffffffff05157890 */ /* 0x000fe4000fffe0ff */
[----:B------:R-:W-:Y:S02]  /*1750*/  @UP2 UIADD3 UR21, UPT, UPT, UR5, URZ, URZ ;  /* 0x000000ff05152290 */ /* 0x000fe4000fffe0ff */
[----:B------:R-:W-:Y:S02]  /*1760*/  UIADD3 UR24, UPT, UPT, UR7, -UR5, URZ ;  /* 0x8000000507187290 */ /* 0x000fe4000fffe0ff */
[----:B------:R-:W-:Y:S02]  /*1770*/  UIADD3 UR13, UPT, UPT, UR21, 0x1, URZ ;  /* 0x00000001150d7890 */ /* 0x000fe4000fffe0ff */
[----:B--2-4-:R-:W-:-:S12]  /*1780*/  UIADD3 UR21, UPT, UPT, -UR21, URZ, URZ ;  /* 0x000000ff15157290 */ /* 0x014fd8000fffe1ff */
.L_x_42:
[----:B------:R-:W-:Y:S01]  /*1790*/  UISETP.NE.AND UP0, UPT, UR37, URZ, UPT ;  /* 0x000000ff2500728c */ /* 0x000fe2000bf05270 */
[----:B------:R-:W1:Y:S08]  /*17a0*/  S2UR UR37, SR_CgaCtaId ;  /* 0x00000000002579c3 */ /* 0x000e700000008800 */
[----:B------:R-:W-:Y:S05]  /*17b0*/  BRA.U UP0, `(.L_x_23) ;  /* 0x0000000100347547 */ /* 0x000fea000b800000 */
[----:B------:R-:W2:Y:S01]  /*17c0*/  S2R R2, SR_CgaCtaId ;  /* 0x0000000000027919 */ /* 0x000ea20000008800 */
[----:B------:R-:W-:-:S04]  /*17d0*/  MOV R3, 0x400 ;  /* 0x0000040000037802 */ /* 0x000fc80000000f00 */
[----:B--2---:R-:W-:Y:S02]  /*17e0*/  LEA R2, R2, R3, 0x18 ;  /* 0x0000000302027211 */ /* 0x004fe400078ec0ff */
[----:B------:R-:W-:-:S03]  /*17f0*/  SHF.L.U32 R3, R11, 0x1f, RZ ;  /* 0x0000001f0b037819 */ /* 0x000fc600000006ff */
[----:B------:R-:W-:-:S04]  /*1800*/  IMAD R2, R12, 0x8, R2 ;  /* 0x000000080c027824 */ /* 0x000fc800078e0202 */
[----:B------:R-:W2:Y:S02]  /*1810*/  SYNCS.PHASECHK.TRANS64.TRYWAIT P0, [R2+URZ+0x110], R3 ;  /* 0x00011003020075a7 */ /* 0x000ea400080011ff */
[----:B--2---:R-:W-:Y:S05]  /*1820*/  @!P0 BRA `(.L_x_24) ;  /* 0x0000007c00cc8947 */ /* 0x004fea0003800000 */
.L_x_150:
[----:B------:R-:W-:Y:S01]  /*1830*/  VIADD R12, R12, 0x1 ;  /* 0x000000010c0c7836 */ /* 0x000fe20000000000 */
[----:B------:R2:W-:Y:S04]  /*1840*/  SYNCS.ARRIVE.TRANS64.A1T0 RZ, [R2+URZ+0x100], RZ ;  /* 0x000100ff02ff79a7 */ /* 0x0005e800081000ff */
[----:B------:R-:W-:-:S04]  /*1850*/  ISETP.NE.AND P0, PT, R12, 0x2, PT ;  /* 0x000000020c00780c */ /* 0x000fc80003f05270 */
[----:B------:R-:W-:Y:S02]  /*1860*/  SEL R12, R12, RZ, P0 ;  /* 0x000000ff0c0c7207 */ /* 0x000fe40000000000 */
[----:B--2---:R-:W-:-:S04]  /*1870*/  SEL R2, RZ, 0x1, P0 ;  /* 0x00000001ff027807 */ /* 0x004fc80000000000 */
[----:B------:R-:W-:-:S07]  /*1880*/  LOP3.LUT R11, R11, R2, RZ, 0x3c, !PT ;  /* 0x000000020b0b7212 */ /* 0x000fce00078e3cff */
.L_x_23:
[----:B------:R-:W-:Y:S01]  /*1890*/  UMOV UR6, 0x400 ;  /* 0x0000040000067882 */ /* 0x000fe20000000000 */
[----:B------:R-:W-:Y:S01]  /*18a0*/  SHF.L.U32 R2, R17, 0x1f, RZ ;  /* 0x0000001f11027819 */ /* 0x000fe200000006ff */
[----:B-1----:R-:W-:Y:S01]  /*18b0*/  ULEA UR6, UR37, UR6, 0x18 ;  /* 0x0000000625067291 */ /* 0x002fe2000f8ec0ff */
[----:B------:R-:W-:Y:S01]  /*18c0*/  R2UR UR35, R18 ;  /* 0x00000000122372ca */ /* 0x000fe200000e0000 */
[----:B------:R-:W-:Y:S01]  /*18d0*/  UISETP.GE.U32.AND UP0, UPT, UR4, 0x3f, UPT ;  /* 0x0000003f0400788c */ /* 0x000fe2000bf06070 */
[----:B------:R-:W-:Y:S01]  /*18e0*/  R2UR UR11, R19 ;  /* 0x00000000130b72ca */ /* 0x000fe200000e0000 */
[----:B------:R-:W-:Y:S01]  /*18f0*/  ULEA UR8, UR23, UR6, 0x3 ;  /* 0x0000000617087291 */ /* 0x000fe2000f8e18ff */
[----:B------:R-:W-:-:S08]  /*1900*/  UMOV UR25, URZ ;  /* 0x000000ff00197c82 */ /* 0x000fd00008000000 */
[----:B------:R1:W2:Y:S01]  /*1910*/  SYNCS.PHASECHK.TRANS64.TRYWAIT P0, [UR8+0x28], R2 ;  /* 0x00002802ff0075a7 */ /* 0x0002a20008001108 */
[----:B------:R-:W-:-:S13]  /*1920*/  R2UR UR8, R15 ;  /* 0x000000000f0872ca */ /* 0x000fda00000e0000 */
[----:B------:R-:W-:Y:S01]  /*1930*/  ULEA UR11, UR8, UR11, 0x8 ;  /* 0x0000000b080b7291 */ /* 0x000fe2000f8e40ff */
[----:B-1----:R-:W-:-:S05]  /*1940*/  LEA.HI R2, R14, R14, RZ, 0x1 ;  /* 0x0000000e0e027211 */ /* 0x002fca00078f08ff */
[----:B------:R-:W-:-:S05]  /*1950*/  IMAD.SHL.U32 R2, R2, 0x40, RZ ;  /* 0x0000004002027824 */ /* 0x000fca00078e00ff */
[----:B------:R-:W-:-:S04]  /*1960*/  LOP3.LUT R2, R2, 0xffffff80, RZ, 0xc0, !PT ;  /* 0xffffff8002027812 */ /* 0x000fc800078ec0ff */
[----:B------:R-:W-:-:S13]  /*1970*/  R2UR UR9, R2 ;  /* 0x00000000020972ca */ /* 0x000fda00000e0000 */
[----:B------:R-:W-:Y:S01]  /*1980*/  ULOP3.LUT UR35, UR9, 0x40, UR35, 0xf8, !UPT ;  /* 0x0000004009237892 */ /* 0x000fe2000f8ef823 */
[----:B------:R-:W-:Y:S11]  /*1990*/  BRA.U !UP0, `(.L_x_25) ;  /* 0x0000000108c07547 */ /* 0x000ff6000b800000 */
[----:B------:R-:W-:Y:S01]  /*19a0*/  UMOV UR16, UR21 ;  /* 0x0000001500107c82 */ /* 0x000fe20008000000 */
[----:B------:R-:W-:Y:S01]  /*19b0*/  UMOV UR17, UR23 ;  /* 0x0000001700117c82 */ /* 0x000fe20008000000 */
[----:B------:R-:W-:-:S05]  /*19c0*/  UMOV UR34, URZ ;  /* 0x000000ff00227c82 */ /* 0x000fca0008000000 */
.L_x_31:
[----:B------:R-:W-:Y:S01]  /*19d0*/  ULEA UR33, UR17, UR6, 0x3 ;  /* 0x0000000611217291 */ /* 0x000fe2000f8e18ff */
[----:B------:R-:W-:Y:S01]  /*19e0*/  @P5 MOV R3, 0x6000 ;  /* 0x0000600000035802 */ /* 0x000fe20000000f00 */
[----:B-12-4-:R-:W-:Y:S10]  /*19f0*/  @P0 BRA `(.L_x_26) ;  /* 0x00000000000c0947 */ /* 0x016ff40003800000 */
[----:B------:R-:W-:-:S04]  /*1a00*/  SHF.L.U32 R4, R17, 0x1f, RZ ;  /* 0x0000001f11047819 */ /* 0x000fc800000006ff */
[----:B------:R-:W1:Y:S02]  /*1a10*/  SYNCS.PHASECHK.TRANS64.TRYWAIT P0, [UR33+0x28], R4 ;  /* 0x00002804ff0075a7 */ /* 0x000e640008001121 */
[----:B-1----:R-:W-:Y:S05]  /*1a20*/  @!P0 BRA `(.L_x_27) ;  /* 0x0000007c00608947 */ /* 0x002fea0003800000 */
.L_x_26:
[----:B------:R2:W-:Y:S01]  /*1a30*/  @P5 SYNCS.ARRIVE.TRANS64 RZ, [UR33], R3 ;  /* 0x00000003ffff59a7 */ /* 0x0005e20008000021 */
[----:B------:R-:W-:Y:S02]  /*1a40*/  ULOP3.LUT UR8, UR22, 0x2, URZ, 0xfc, !UPT ;  /* 0x0000000216087892 */ /* 0x000fe4000f8efcff */
[----:B------:R-:W-:Y:S02]  /*1a50*/  UIADD3 UR16, UPT, UPT, UR16, 0x1, URZ ;  /* 0x0000000110107890 */ /* 0x000fe4000fffe0ff */
[----:B------:R-:W-:Y:S02]  /*1a60*/  UISETP.NE.AND UP0, UPT, UR8, 0x2, UPT ;  /* 0x000000020800788c */ /* 0x000fe4000bf05270 */
[----:B------:R-:W-:-:S07]  /*1a70*/  UISETP.NE.AND UP2, UPT, UR16, 0x1, UPT ;  /* 0x000000011000788c */ /* 0x000fce000bf45270 */
[----:B------:R-:W-:Y:S05]  /*1a80*/  BRA.U UP0, `(.L_x_28) ;  /* 0x0000000100047547 */ /* 0x000fea000b800000 */
[----:B------:R-:W-:Y:S05]  /*1a90*/  BPT.TRAP 0x1 ;  /* 0x000000040000795c */ /* 0x000fea0000300000 */
.L_x_28:
[----:B------:R-:W-:Y:S04]  /*1aa0*/  BSSY.RECONVERGENT B0, `(.L_x_29) ;  /* 0x0000003000007945 */ /* 0x000fe80003800200 */
[----:B------:R-:W-:Y:S05]  /*1ab0*/  @!P4 BRA `(.L_x_30) ;  /* 0x000000000004c947 */ /* 0x000fea0003800000 */
[----:B------:R-:W-:Y:S05]  /*1ac0*/  BPT.TRAP 0x1 ;  /* 0x000000040000795c */ /* 0x000fea0000300000 */
.L_x_30:
[----:B------:R-:W-:Y:S05]  /*1ad0*/  BSYNC.RECONVERGENT B0 ;  /* 0x0000000000007941 */ /* 0x000fea0003800200 */
.L_x_29:
[----:B------:R-:W-:Y:S02]  /*1ae0*/  UIADD3 UR23, UPT, UPT, UR17, 0x1, URZ ;  /* 0x0000000111177890 */ /* 0x000fe4000fffe0ff */
[----:B------:R-:W-:Y:S02]  /*1af0*/  ULEA UR32, UR17, UR6, 0xc ;  /* 0x0000000611207291 */ /* 0x000fe4000f8e60ff */
[----:B------:R-:W-:Y:S02]  /*1b00*/  UISETP.NE.AND UP0, UPT, UR23, 0x5, UPT ;  /* 0x000000051700788c */ /* 0x000fe4000bf05270 */
[----:B------:R-:W-:Y:S02]  /*1b10*/  UIADD3 UR28, UP1, UPT, UR14, 0x80, URZ ;  /* 0x000000800e1c7890 */ /* 0x000fe4000ff3e0ff */
[----:B------:R-:W-:Y:S02]  /*1b20*/  USEL UR9, URZ, 0x1, UP0 ;  /* 0x00000001ff097887 */ /* 0x000fe40008000000 */
[----:B------:R-:W-:-:S02]  /*1b30*/  USEL UR23, UR23, URZ, UP0 ;  /* 0x000000ff17177287 */ /* 0x000fc40008000000 */
[----:B------:R-:W-:Y:S02]  /*1b40*/  UIADD3 UR26, UP0, UPT, UR14, 0x180, URZ ;  /* 0x000001800e1a7890 */ /* 0x000fe4000ff1e0ff */
[----:B------:R-:W-:Y:S01]  /*1b50*/  ULEA UR8, UR23, UR6, 0x3 ;  /* 0x0000000617087291 */ /* 0x000fe2000f8e18ff */
[----:B------:R-:W-:Y:S01]  /*1b60*/  LOP3.LUT R17, R17, UR9, RZ, 0x3c, !PT ;  /* 0x0000000911117c12 */ /* 0x000fe2000f8e3cff */
[----:B------:R-:W-:Y:S02]  /*1b70*/  ULOP3.LUT UR33, UR33, 0xfefffff8, URZ, 0xc0, !UPT ;  /* 0xfefffff821217892 */ /* 0x000fe4000f8ec0ff */
[----:B------:R-:W-:Y:S01]  /*1b80*/  UIADD3.X UR29, UPT, UPT, URZ, UR15, URZ, UP1, !UPT ;  /* 0x0000000fff1d7290 */ /* 0x000fe20008ffe4ff */
[----:B-1----:R-:W-:Y:S01]  /*1b90*/  SHF.L.U32 R2, R17, 0x1f, RZ ;  /* 0x0000001f11027819 */ /* 0x002fe200000006ff */
[----:B------:R-:W-:Y:S02]  /*1ba0*/  UIADD3 UR32, UPT, UPT, UR32, 0x8400, URZ ;  /* 0x0000840020207890 */ /* 0x000fe4000fffe0ff */
[----:B------:R-:W-:Y:S01]  /*1bb0*/  UIADD3.X UR27, UPT, UPT, URZ, UR15, URZ, UP0, !UPT ;  /* 0x0000000fff1b7290 */ /* 0x000fe200087fe4ff */
[----:B------:R1:W4:Y:S01]  /*1bc0*/  SYNCS.PHASECHK.TRANS64.TRYWAIT P0, [UR8+0x28], R2 ;  /* 0x00002802ff0075a7 */ /* 0x0003220008001108 */
[----:B------:R-:W-:Y:S01]  /*1bd0*/  ULEA UR8, UR17, UR6, 0xd ;  /* 0x0000000611087291 */ /* 0x000fe2000f8e68ff */
[----:B------:R-:W-:Y:S01]  /*1be0*/  UMOV UR18, 0x0 ;  /* 0x0000000000127882 */ /* 0x000fe20000000000 */
[----:B------:R-:W-:-:S02]  /*1bf0*/  UMOV UR19, 0x10000000 ;  /* 0x1000000000137882 */ /* 0x000fc40000000000 */
[----:B------:R-:W-:Y:S01]  /*1c00*/  UIADD3 UR8, UPT, UPT, UR8, 0xd400, URZ ;  /* 0x0000d40008087890 */ /* 0x000fe2000fffe0ff */
[----:B------:R2:W-:Y:S01]  /*1c10*/  UTMALDG.3D.2CTA [UR32], [UR28], desc[UR18] ;  /* 0x000012201c0075b4 */ /* 0x0005e20008211000 */
[----:B------:R-:W-:Y:S01]  /*1c20*/  UMOV UR10, UR34 ;  /* 0x00000022000a7c82 */ /* 0x000fe20008000000 */
[----:B------:R-:W-:Y:S01]  /*1c30*/  UMOV UR12, UR36 ;  /* 0x00000024000c7c82 */ /* 0x000fe20008000000 */
[----:B------:R-:W-:Y:S01]  /*1c40*/  UMOV UR9, UR33 ;  /* 0x0000002100097c82 */ /* 0x000fe20008000000 */
[----:B------:R-:W-:Y:S01]  /*1c50*/  UMOV UR25, UR13 ;  /* 0x0000000d00197c82 */ /* 0x000fe20008000000 */
[----:B------:R-:W-:-:S03]  /*1c60*/  UMOV UR17, UR23 ;  /* 0x0000001700117c82 */ /* 0x000fc60008000000 */
[----:B------:R1:W-:Y:S01]  /*1c70*/  UTMALDG.3D.2CTA [UR8], [UR26], desc[UR18] ;  /* 0x000012081a0075b4 */ /* 0x0003e20008211000 */
[----:B--2---:R-:W-:Y:S01]  /*1c80*/  UIADD3 UR34, UPT, UPT, UR34, 0x20, URZ ;  /* 0x0000002022227890 */ /* 0x004fe2000fffe0ff */
[----:B------:R-:W-:Y:S11]  /*1c90*/  BRA.U UP2, `(.L_x_31) ;  /* 0xfffffffd024c7547 */ /* 0x000ff6000b83ffff */
.L_x_25:
[----:B-1----:R-:W-:Y:S01]  /*1ca0*/  ULEA UR8, UR23, UR6, 0x3 ;  /* 0x0000000617087291 */ /* 0x002fe2000f8e18ff */
[----:B------:R-:W-:Y:S01]  /*1cb0*/  SHF.L.U32 R2, R17, 0x1f, RZ ;  /* 0x0000001f11027819 */ /* 0x000fe200000006ff */
[----:B------:R-:W-:Y:S01]  /*1cc0*/  @!P1 SYNCS.ARRIVE.TRANS64.A1T0 RZ, [UR6+0x98], RZ ;  /* 0x000098ffffff99a7 */ /* 0x000fe20008100006 */
[----:B------:R-:W-:-:S06]  /*1cd0*/  UISETP.GT.AND UP0, UPT, UR7, UR5, UPT ;  /* 0x000000050700728c */ /* 0x000fcc000bf04270 */
[----:B--2-4-:R1:W2:Y:S03]  /*1ce0*/  SYNCS.PHASECHK.TRANS64.TRYWAIT P0, [UR8+0x28], R2 ;  /* 0x00002802ff0075a7 */ /* 0x0142a60008001108 */
[----:B------:R-:W-:Y:S05]  /*1cf0*/  BRA.U !UP0, `(.L_x_32) ;  /* 0x0000000108c07547 */ /* 0x000fea000b800000 */
[----:B------:R-:W-:Y:S01]  /*1d00*/  UIADD3 UR26, UPT, UPT, UR24, UR25, URZ ;  /* 0x00000019181a7290 */ /* 0x000fe2000fffe0ff */
[----:B------:R-:W-:-:S11]  /*1d10*/  UMOV UR27, UR23 ;  /* 0x00000017001b7c82 */ /* 0x000fd60008000000 */
.L_x_38:
[----:B------:R-:W-:Y:S01]  /*1d20*/  ULEA UR17, UR27, UR6, 0x3 ;  /* 0x000000061b117291 */ /* 0x000fe2000f8e18ff */
[----:B--2---:R-:W-:Y:S01]  /*1d30*/  @P5 MOV R3, 0x6000 ;  /* 0x0000600000035802 */ /* 0x004fe20000000f00 */
[----:B-12---:R-:W-:Y:S10]  /*1d40*/  @P0 BRA `(.L_x_33) ;  /* 0x00000000000c0947 */ /* 0x006ff40003800000 */
[----:B------:R-:W-:-:S04]  /*1d50*/  SHF.L.U32 R4, R17, 0x1f, RZ ;  /* 0x0000001f11047819 */ /* 0x000fc800000006ff */
[----:B------:R-:W2:Y:S02]  /*1d60*/  SYNCS.PHASECHK.TRANS64.TRYWAIT P0, [UR17+0x28], R4 ;  /* 0x00002804ff0075a7 */ /* 0x000ea40008001111 */
[----:B--2---:R-:W-:Y:S05]  /*1d70*/  @!P0 BRA `(.L_x_34) ;  /* 0x0000007800a48947 */ /* 0x004fea0003800000 */
.L_x_33:
[----:B------:R2:W-:Y:S01]  /*1d80*/  @P5 SYNCS.ARRIVE.TRANS64 RZ, [UR17], R3 ;  /* 0x00000003ffff59a7 */ /* 0x0005e20008000011 */
[----:B------:R-:W-:-:S04]  /*1d90*/  ULOP3.LUT UR8, UR22, 0x2, URZ, 0xfc, !UPT ;  /* 0x0000000216087892 */ /* 0x000fc8000f8efcff */
[----:B------:R-:W-:-:S09]  /*1da0*/  UISETP.NE.AND UP0, UPT, UR8, 0x2, UPT ;  /* 0x000000020800788c */ /* 0x000fd2000bf05270 */
[----:B------:R-:W-:Y:S05]  /*1db0*/  BRA.U UP0, `(.L_x_35) ;  /* 0x0000000100047547 */ /* 0x000fea000b800000 */
[----:B------:R-:W-:Y:S05]  /*1dc0*/  BPT.TRAP 0x1 ;  /* 0x000000040000795c */ /* 0x000fea0000300000 */
.L_x_35:
[----:B------:R-:W-:Y:S04]  /*1dd0*/  BSSY.RECONVERGENT B0, `(.L_x_36) ;  /* 0x0000003000007945 */ /* 0x000fe80003800200 */
[----:B------:R-:W-:Y:S05]  /*1de0*/  @!P4 BRA `(.L_x_37) ;  /* 0x000000000004c947 */ /* 0x000fea0003800000 */
[----:B------:R-:W-:Y:S05]  /*1df0*/  BPT.TRAP 0x1 ;  /* 0x000000040000795c */ /* 0x000fea0000300000 */
.L_x_37:
[----:B------:R-:W-:Y:S05]  /*1e00*/  BSYNC.RECONVERGENT B0 ;  /* 0x0000000000007941 */ /* 0x000fea0003800200 */
.L_x_36:
        /* <DEDUP_REMOVED lines=9> */
[----:B------:R-:W-:Y:S02]  /*1ea0*/  USHF.L.U32 UR18, UR25, 0x5, URZ ;  /* 0x0000000519127899 */ /* 0x000fe400080006ff */
[----:B------:R-:W-:Y:S01]  /*1eb0*/  ULOP3.LUT UR17, UR17, 0xfefffff8, URZ, 0xc0, !UPT ;  /* 0xfefffff811117892 */ /* 0x000fe2000f8ec0ff */
[----:B-1----:R-:W-:Y:S01]  /*1ec0*/  SHF.L.U32 R2, R17, 0x1f, RZ ;  /* 0x0000001f11027819 */ /* 0x002fe200000006ff */
[----:B------:R-:W-:Y:S02]  /*1ed0*/  UIADD3 UR16, UPT, UPT, UR16, 0x8400, URZ ;  /* 0x0000840010107890 */ /* 0x000fe4000fffe0ff */
[----:B------:R-:W-:Y:S01]  /*1ee0*/  UIADD3.X UR33, UPT, UPT, URZ, UR15, URZ, UP1, !UPT ;  /* 0x0000000fff217290 */ /* 0x000fe20008ffe4ff */
[----:B------:R4:W1:Y:S01]  /*1ef0*/  SYNCS.PHASECHK.TRANS64.TRYWAIT P0, [UR8+0x28], R2 ;  /* 0x00002802ff0075a7 */ /* 0x0008620008001108 */
[----:B------:R-:W-:-:S02]  /*1f00*/  ULEA UR8, UR27, UR6, 0xd ;  /* 0x000000061b087291 */ /* 0x000fc4000f8e68ff */
[----:B------:R-:W-:Y:S02]  /*1f10*/  UIADD3.X UR31, UPT, UPT, URZ, UR15, URZ, UP0, !UPT ;  /* 0x0000000fff1f7290 */ /* 0x000fe400087fe4ff */
[----:B------:R-:W-:Y:S01]  /*1f20*/  UIADD3 UR8, UPT, UPT, UR8, 0xd400, URZ ;  /* 0x0000d40008087890 */ /* 0x000fe2000fffe0ff */
[----:B------:R-:W-:Y:S01]  /*1f30*/  UMOV UR28, 0x0 ;  /* 0x00000000001c7882 */ /* 0x000fe20000000000 */
[----:B------:R-:W-:Y:S01]  /*1f40*/  UMOV UR29, 0x10000000 ;  /* 0x10000000001d7882 */ /* 0x000fe20000000000 */
[----:B------:R-:W-:Y:S01]  /*1f50*/  UMOV UR19, UR35 ;  /* 0x0000002300137c82 */ /* 0x000fe20008000000 */
[----:B------:R-:W-:Y:S01]  /*1f60*/  UMOV UR20, UR36 ;  /* 0x0000002400147c82 */ /* 0x000fe20008000000 */
[----:B------:R-:W-:Y:S01]  /*1f70*/  UMOV UR12, UR36 ;  /* 0x00000024000c7c82 */ /* 0x000fe20008000000 */
[----:B------:R-:W-:Y:S01]  /*1f80*/  UMOV UR9, UR17 ;  /* 0x0000001100097c82 */ /* 0x000fe20008000000 */
[----:B------:R-:W-:Y:S01]  /*1f90*/  UMOV UR10, UR18 ;  /* 0x00000012000a7c82 */ /* 0x000fe20008000000 */
[----:B------:R4:W-:Y:S01]  /*1fa0*/  UTMALDG.3D.2CTA [UR16], [UR32], desc[UR28] ;  /* 0x00001c10200075b4 */ /* 0x0009e20008211000 */
[----:B------:R-:W-:Y:S01]  /*1fb0*/  UIADD3 UR25, UPT, UPT, UR25, 0x1, URZ ;  /* 0x0000000119197890 */ /* 0x000fe2000fffe0ff */
[----:B------:R-:W-:-:S03]  /*1fc0*/  UMOV UR27, UR23 ;  /* 0x00000017001b7c82 */ /* 0x000fc60008000000 */
[----:B------:R-:W-:Y:S01]  /*1fd0*/  UISETP.NE.AND UP0, UPT, UR25, UR26, UPT ;  /* 0x0000001a1900728c */ /* 0x000fe2000bf05270 */
[----:B------:R4:W-:Y:S08]  /*1fe0*/  UTMALDG.3D.2CTA [UR8], [UR30], desc[UR28] ;  /* 0x00001c081e0075b4 */ /* 0x0009f00008211000 */
[----:B----4-:R-:W-:Y:S05]  /*1ff0*/  BRA.U UP0, `(.L_x_38) ;  /* 0xfffffffd00487547 */ /* 0x010fea000b83ffff */
.L_x_32:
[C---:B-1----:R-:W-:Y:S01]  /*2000*/  LEA R2, R16.reuse, UR6, 0x3 ;  /* 0x0000000610027c11 */ /* 0x042fe2000f8e18ff */
[----:B------:R-:W-:Y:S01]  /*2010*/  NOP ;  /* 0x0000000000007918 */ /* 0x000fe20000000000 */
[----:B--2---:R-:W-:Y:S02]  /*2020*/  SHF.L.U32 R3, R13, 0x1f, RZ ;  /* 0x0000001f0d037819 */ /* 0x004fe400000006ff */
[----:B------:R-:W-:Y:S02]  /*2030*/  LEA R4, R16, UR6, 0x4 ;  /* 0x0000000610047c11 */ /* 0x000fe4000f8e20ff */
[----:B------:R-:W1:Y:S02]  /*2040*/  SYNCS.PHASECHK.TRANS64.TRYWAIT P0, [R2+URZ+0xa0], R3 ;  /* 0x0000a003020075a7 */ /* 0x000e6400080011ff */
[----:B-1----:R-:W-:Y:S05]  /*2050*/  @!P0 BRA `(.L_x_39) ;  /* 0x0000007800048947 */ /* 0x002fea0003800000 */
.L_x_153:
[----:B------:R-:W2:Y:S01]  /*2060*/  LDS.128 R4, [R4+0x130] ;  /* 0x0001300004047984 */ /* 0x000ea20000000c00 */
[----:B------:R-:W-:Y:S01]  /*2070*/  ISETP.GE.AND P0, PT, R40, 0x1, PT ;  /* 0x000000012800780c */ /* 0x000fe20003f06270 */
[----:B-1----:R-:W-:Y:S01]  /*2080*/  VIADD R2, R2, 0xb0 ;  /* 0x000000b002027836 */ /* 0x002fe20000000000 */
[----:B------:R-:W-:Y:S01]  /*2090*/  @!PT LDS RZ, [RZ] ;  /* 0x00000000fffff984 */ /* 0x000fe20000000800 */
[----:B------:R-:W-:Y:S01]  /*20a0*/  @!PT LDS RZ, [RZ] ;  /* 0x00000000fffff984 */ /* 0x000fe20000000800 */
[----:B------:R-:W-:Y:S01]  /*20b0*/  @!PT LDS RZ, [RZ] ;  /* 0x00000000fffff984 */ /* 0x000fe20000000800 */
[----:B------:R-:W-:Y:S01]  /*20c0*/  @!PT LDS RZ, [RZ] ;  /* 0x00000000fffff984 */ /* 0x000fe20000000800 */
[----:B------:R1:W-:Y:S06]  /*20d0*/  MEMBAR.ALL.CTA ;  /* 0x0000000000007992 */ /* 0x0003ec0000008000 */
[----:B-1----:R-:W1:Y:S01]  /*20e0*/  FENCE.VIEW.ASYNC.S ;  /* 0x00000000000073c6 */ /* 0x002e620000000000 */
[----:B------:R-:W-:-:S04]  /*20f0*/  PRMT R2, RZ, 0x654, R2 ;  /* 0x00000654ff027816 */ /* 0x000fc80000000002 */
[----:B-1----:R1:W-:Y:S01]  /*2100*/  SYNCS.ARRIVE.TRANS64.RED.A1T0 RZ, [R2+URZ], RZ ;  /* 0x000000ff02ff79a7 */ /* 0x0023e200081004ff */
[----:B--2---:R-:W-:-:S13]  /*2110*/  LOP3.LUT P2, RZ, R6, 0x1, RZ, 0xc0, !PT ;  /* 0x0000000106ff7812 */ /* 0x004fda000784c0ff */
[----:B------:R-:W-:Y:S01]  /*2120*/  @P2 SHF.R.U32.HI R3, RZ, 0x10, R5 ;  /* 0x00000010ff032819 */ /* 0x000fe20000011605 */
[----:B------:R-:W-:Y:S01]  /*2130*/  VOTEU.ANY UP0, P2 ;  /* 0x0000000000ff7886 */ /* 0x000fe20001000100 */
[----:B------:R-:W-:Y:S02]  /*2140*/  @P2 MOV R10, R4 ;  /* 0x00000004000a2202 */ /* 0x000fe40000000f00 */
[----:B------:R-:W-:Y:S02]  /*2150*/  @P2 R2UR.BROADCAST UR8, R3 ;  /* 0x00000000030822ca */ /* 0x000fe400008e0000 */
[----:B------:R-:W-:-:S11]  /*2160*/  @P2 LOP3.LUT R9, R5, 0xffff, RZ, 0xc0, !PT ;  /* 0x0000ffff05092812 */ /* 0x000fd600078ec0ff */
[----:B------:R-:W-:Y:S01]  /*2170*/  @UP0 UMOV UR36, UR8 ;  /* 0x0000000800240c82 */ /* 0x000fe20008000000 */
[----:B-1----:R-:W-:Y:S05]  /*2180*/  @!P0 BRA `(.L_x_40) ;  /* 0x0000000000b88947 */ /* 0x002fea0003800000 */
[----:B------:R-:W3:Y:S01]  /*2190*/  LDC.64 R4, c[0x0][0xb18] ;  /* 0x0002c600ff047b82 */ /* 0x000ee20000000a00 */
[----:B------:R-:W-:-:S07]  /*21a0*/  ISETP.NE.AND P3, PT, R40, 0x1, PT ;  /* 0x000000012800780c */ /* 0x000fce0003f65270 */
[----:B------:R-:W1:Y:S08]  /*21b0*/  LDC.64 R6, c[0x0][0xb10] ;  /* 0x0002c400ff067b82 */ /* 0x000e700000000a00 */
[----:B------:R-:W2:Y:S08]  /*21c0*/  LDC R14, c[0x0][0xb20] ;  /* 0x0002c800ff0e7b82 */ /* 0x000eb00000000800 */
[----:B------:R-:W4:Y:S01]  /*21d0*/  LDC R15, c[0x0][0xb0c] ;  /* 0x0002c300ff0f7b82 */ /* 0x000f220000000800 */
[----:B---3--:R-:W-:Y:S01]  /*21e0*/  IMAD.HI.U32 R21, R0, R5, RZ ;  /* 0x0000000500157227 */ /* 0x008fe200078e00ff */
[----:B------:R-:W-:-:S03]  /*21f0*/  ISETP.NE.AND P0, PT, R4, 0x1, PT ;  /* 0x000000010400780c */ /* 0x000fc60003f05270 */
[----:B------:R-:W-:-:S03]  /*2200*/  IMAD.HI.U32 R5, R9, R5, RZ ;  /* 0x0000000509057227 */ /* 0x000fc600078e00ff */
[----:B------:R-:W3:Y:S01]  /*2210*/  LDC.64 R2, c[0x0][0xb28] ;  /* 0x0002ca00ff027b82 */ /* 0x000ee20000000a00 */
[----:B-1----:R-:W-:-:S04]  /*2220*/  IMAD.HI.U32 R22, R8, R6, RZ ;  /* 0x0000000608167227 */ /* 0x002fc800078e00ff */
[----:B------:R-:W-:Y:S01]  /*2230*/  IMAD.HI.U32 R23, R10, R6, RZ ;  /* 0x000000060a177227 */ /* 0x000fe200078e00ff */
[----:B------:R-:W-:Y:S02]  /*2240*/  SHF.R.U32.HI R22, RZ, R7, R22 ;  /* 0x00000007ff167219 */ /* 0x000fe40000011616 */
[-C--:B--2---:R-:W-:Y:S02]  /*2250*/  SHF.R.U32.HI R21, RZ, R14.reuse, R21 ;  /* 0x0000000eff157219 */ /* 0x084fe40000011615 */
[----:B------:R-:W-:Y:S02]  /*2260*/  SHF.R.U32.HI R5, RZ, R14, R5 ;  /* 0x0000000eff057219 */ /* 0x000fe40000011605 */
[----:B------:R-:W-:Y:S02]  /*2270*/  SEL R21, R0, R21, !P0 ;  /* 0x0000001500157207 */ /* 0x000fe40004000000 */
[----:B------:R-:W-:Y:S02]  /*2280*/  SHF.R.U32.HI R23, RZ, R7, R23 ;  /* 0x00000007ff177219 */ /* 0x000fe40000011617 */
[----:B----4-:R-:W-:-:S02]  /*2290*/  ISETP.NE.AND P1, PT, R15, 0x1, PT ;  /* 0x000000010f00780c */ /* 0x010fc40003f25270 */
[----:B------:R-:W-:Y:S02]  /*22a0*/  SEL R5, R9, R5, !P0 ;  /* 0x0000000509057207 */ /* 0x000fe40004000000 */
[----:B------:R-:W-:Y:S02]  /*22b0*/  SEL R22, R8, R22, !P1 ;  /* 0x0000001608167207 */ /* 0x000fe40004800000 */
[----:B------:R-:W-:Y:S01]  /*22c0*/  SEL R23, R10, R23, !P1 ;  /* 0x000000170a177207 */ /* 0x000fe20004800000 */
[----:B---3--:R-:W-:-:S04]  /*22d0*/  IMAD.HI.U32 R20, R21, R2, RZ ;  /* 0x0000000215147227 */ /* 0x008fc800078e00ff */
        /* <DEDUP_REMOVED lines=10> */
[----:B------:R-:W-:-:S04]  /*2380*/  @!P0 IMAD.HI.U32 R7, R23, R2, RZ ;  /* 0x0000000217078227 */ /* 0x000fc800078e00ff */
[----:B------:R-:W-:Y:S01]  /*2390*/  IMAD.MOV R2, RZ, RZ, -R6 ;  /* 0x000000ffff027224 */ /* 0x000fe200078e0a06 */
[----:B------:R-:W-:Y:S02]  /*23a0*/  @!P0 SHF.R.U32.HI R3, RZ, R3, R7 ;  /* 0x00000003ff038219 */ /* 0x000fe40000011607 */
[----:B------:R-:W-:Y:S01]  /*23b0*/  IADD3 R7, PT, PT, -R5, RZ, RZ ;  /* 0x000000ff05077210 */ /* 0x000fe20007ffe1ff */
[----:B------:R-:W-:Y:S01]  /*23c0*/  IMAD R2, R40, R2, R5 ;  /* 0x0000000228027224 */ /* 0x000fe200078e0205 */
        /* <DEDUP_REMOVED lines=10> */
.L_x_40:
[----:B------:R-:W1:Y:S02]  /*2470*/  LDCU UR8, c[0x0][0xb30] ;  /* 0x00016600ff0877ac */ /* 0x000e640008000800 */
[----:B-1----:R-:W-:-:S09]  /*2480*/  UISETP.NE.AND UP0, UPT, UR8, 0x1, UPT ;  /* 0x000000010800788c */ /* 0x002fd2000bf05270 */
[----:B------:R-:W-:Y:S05]  /*2490*/  BRA.U UP0, `(.L_x_41) ;  /* 0x0000000100407547 */ /* 0x000fea000b800000 */
[----:B------:R-:W1:Y:S08]  /*24a0*/  LDC.64 R4, c[0x0][0xb10] ;  /* 0x0002c400ff047b82 */ /* 0x000e700000000a00 */
[----:B------:R-:W2:Y:S08]  /*24b0*/  LDC.64 R2, c[0x0][0xb18] ;  /* 0x0002c600ff027b82 */ /* 0x000eb00000000a00 */
[----:B------:R-:W4:Y:S08]  /*24c0*/  LDC R6, c[0x0][0xb20] ;  /* 0x0002c800ff067b82 */ /* 0x000f300000000800 */
[----:B------:R-:W3:Y:S01]  /*24d0*/  LDC R7, c[0x0][0xb0c] ;  /* 0x0002c300ff077b82 */ /* 0x000ee20000000800 */
[----:B-1----:R-:W-:-:S05]  /*24e0*/  IMAD.HI.U32 R4, R10, R4, RZ ;  /* 0x000000040a047227 */ /* 0x002fca00078e00ff */
[----:B------:R-:W-:Y:S01]  /*24f0*/  SHF.R.U32.HI R4, RZ, R5, R4 ;  /* 0x00000005ff047219 */ /* 0x000fe20000011604 */
[----:B--2---:R-:W-:Y:S01]  /*2500*/  IMAD.HI.U32 R3, R9, R3, RZ ;  /* 0x0000000309037227 */ /* 0x004fe200078e00ff */
[----:B------:R-:W-:-:S04]  /*2510*/  ISETP.NE.AND P0, PT, R2, 0x1, PT ;  /* 0x000000010200780c */ /* 0x000fc80003f05270 */
[----:B----4-:R-:W-:-:S04]  /*2520*/  SHF.R.U32.HI R3, RZ, R6, R3 ;  /* 0x00000006ff037219 */ /* 0x010fc80000011603 */
[----:B------:R-:W-:Y:S02]  /*2530*/  SEL R3, R9, R3, !P0 ;  /* 0x0000000309037207 */ /* 0x000fe40004000000 */
[----:B---3--:R-:W-:-:S04]  /*2540*/  ISETP.NE.AND P1, PT, R7, 0x1, PT ;  /* 0x000000010700780c */ /* 0x008fc80003f25270 */
[----:B------:R-:W-:-:S05]  /*2550*/  SEL R4, R10, R4, !P1 ;  /* 0x000000040a047207 */ /* 0x000fca0004800000 */
[----:B------:R-:W-:Y:S02]  /*2560*/  IMAD.IADD R5, R3, 0x1, -R4 ;  /* 0x0000000103057824 */ /* 0x000fe400078e0a04 */
[----:B------:R-:W-:Y:S02]  /*2570*/  IMAD.IADD R3, R4, 0x1, -R3 ;  /* 0x0000000104037824 */ /* 0x000fe400078e0a03 */
[----:B------:R-:W-:Y:S02]  /*2580*/  IMAD R10, R5, R7, R10 ;  /* 0x00000007050a7224 */ /* 0x000fe400078e020a */
[----:B------:R-:W-:-:S07]  /*2590*/  IMAD R9, R3, R2, R9 ;  /* 0x0000000203097224 */ /* 0x000fce00078e0209 */
.L_x_41:
[----:B------:R-:W-:Y:S01]  /*25a0*/  VIADD R16, R16, 0x1 ;  /* 0x0000000110107836 */ /* 0x000fe20000000000 */
[----:B------:R-:W-:Y:S01]  /*25b0*/  PLOP3.LUT P1, PT, PT, PT, PT, 0x80, 0x8 ;  /* 0x000000000008781c */ /* 0x000fe20003f2f070 */
[----:B------:R-:W-:Y:S02]  /*25c0*/  IMAD.IADD R14, R10, 0x1, R91 ;  /* 0x000000010a0e7824 */ /* 0x000fe400078e025b */
[----:B------:R-:W-:Y:S01]  /*25d0*/  IMAD.IADD R15, R9, 0x1, R90 ;  /* 0x00000001090f7824 */ /* 0x000fe200078e025a */
[----:B------:R-:W-:-:S04]  /*25e0*/  ISETP.NE.AND P0, PT, R16, 0x2, PT ;  /* 0x000000021000780c */ /* 0x000fc80003f05270 */
[----:B------:R-:W-:Y:S02]  /*25f0*/  SEL R2, RZ, 0x1, P0 ;  /* 0x00000001ff027807 */ /* 0x000fe40000000000 */
[----:B------:R-:W-:Y:S02]  /*2600*/  SEL R16, R16, RZ, P0 ;  /* 0x000000ff10107207 */ /* 0x000fe40000000000 */
[----:B------:R-:W-:Y:S01]  /*2610*/  LOP3.LUT R13, R13, R2, RZ, 0x3c, !PT ;  /* 0x000000020d0d7212 */ /* 0x000fe200078e3cff */
[----:B------:R-:W-:Y:S06]  /*2620*/  @P2 BRA `(.L_x_42) ;  /* 0xfffffff000582947 */ /* 0x000fec000383ffff */
[----:B------:R-:W-:Y:S01]  /*2630*/  UIADD3 UR6, UPT, UPT, UR6, 0x28, URZ ;  /* 0x0000002806067890 */ /* 0x000fe2000fffe0ff */
[----:B------:R-:W-:-:S03]  /*2640*/  SHF.L.U32 R2, R17, 0x1f, RZ ;  /* 0x0000001f11027819 */ /* 0x000fc600000006ff */
[----:B------:R-:W-:-:S09]  /*2650*/  ULEA UR4, UR23, UR6, 0x3 ;  /* 0x0000000617047291 */ /* 0x000fd2000f8e18ff */
[----:B------:R-:W1:Y:S02]  /*2660*/  SYNCS.PHASECHK.TRANS64.TRYWAIT P0, [UR4], R2 ;  /* 0x00000002ff0075a7 */ /* 0x000e640008001104 */
[----:B-1----:R-:W-:Y:S05]  /*2670*/  @!P0 BRA `(.L_x_43) ;  /* 0x0000007000908947 */ /* 0x002fea0003800000 */
.L_x_155:
[----:B------:R-:W-:-:S04]  /*2680*/  UIADD3 UR5, UPT, UPT, UR23, 0x1, URZ ;  /* 0x0000000117057890 */ /* 0x000fc8000fffe0ff */
[----:B------:R-:W-:-:S04]  /*2690*/  UISETP.NE.AND UP0, UPT, UR5, 0x5, UPT ;  /* 0x000000050500788c */ /* 0x000fc8000bf05270 */
[----:B------:R-:W-:Y:S02]  /*26a0*/  USEL UR7, URZ, 0x1, UP0 ;  /* 0x00000001ff077887 */ /* 0x000fe40008000000 */
[----:B------:R-:W-:-:S04]  /*26b0*/  USEL UR5, UR5, URZ, UP0 ;  /* 0x000000ff05057287 */ /* 0x000fc80008000000 */
[----:B------:R-:W-:Y:S01]  /*26c0*/  ULEA UR4, UR5, UR6, 0x3 ;  /* 0x0000000605047291 */ /* 0x000fe2000f8e18ff */
[----:B-1----:R-:W-:-:S04]  /*26d0*/  LOP3.LUT R2, R17, UR7, RZ, 0x3c, !PT ;  /* 0x0000000711027c12 */ /* 0x002fc8000f8e3cff */
[----:B------:R-:W-:-:S04]  /*26e0*/  SHF.L.U32 R3, R2, 0x1f, RZ ;  /* 0x0000001f02037819 */ /* 0x000fc800000006ff */
[----:B------:R-:W1:Y:S02]  /*26f0*/  SYNCS.PHASECHK.TRANS64.TRYWAIT P0, [UR4], R3 ;  /* 0x00000003ff0075a7 */ /* 0x000e640008001104 */
[----:B-1----:R-:W-:Y:S05]  /*2700*/  @!P0 BRA `(.L_x_44) ;  /* 0x0000007000848947 */ /* 0x002fea0003800000 */
.L_x_157:
[----:B------:R-:W-:-:S04]  /*2710*/  UIADD3 UR5, UPT, UPT, UR5, 0x1, URZ ;  /* 0x0000000105057890 */ /* 0x000fc8000fffe0ff */
[----:B------:R-:W-:-:S04]  /*2720*/  UISETP.NE.AND UP0, UPT, UR5, 0x5, UPT ;  /* 0x000000050500788c */ /* 0x000fc8000bf05270 */
[----:B------:R-:W-:Y:S02]  /*2730*/  USEL UR7, URZ, 0x1, UP0 ;  /* 0x00000001ff077887 */ /* 0x000fe40008000000 */
[----:B------:R-:W-:-:S04]  /*2740*/  USEL UR5, UR5, URZ, UP0 ;  /* 0x000000ff05057287 */ /* 0x000fc80008000000 */
[----:B------:R-:W-:Y:S01]  /*2750*/  ULEA UR4, UR5, UR6, 0x3 ;  /* 0x0000000605047291 */ /* 0x000fe2000f8e18ff */
[----:B------:R-:W-:-:S04]  /*2760*/  LOP3.LUT R2, R2, UR7, RZ, 0x3c, !PT ;  /* 0x0000000702027c12 */ /* 0x000fc8000f8e3cff */
[----:B-1----:R-:W-:-:S04]  /*2770*/  SHF.L.U32 R3, R2, 0x1f, RZ ;  /* 0x0000001f02037819 */ /* 0x002fc800000006ff */
[----:B------:R-:W1:Y:S02]  /*2780*/  SYNCS.PHASECHK.TRANS64.TRYWAIT P0, [UR4], R3 ;  /* 0x00000003ff0075a7 */ /* 0x000e640008001104 */
[----:B-1----:R-:W-:Y:S05]  /*2790*/  @!P0 BRA `(.L_x_45) ;  /* 0x0000007000788947 */ /* 0x002fea0003800000 */
.L_x_159:
        /* <DEDUP_REMOVED lines=9> */
.L_x_161:
[----:B------:R-:W-:-:S04]  /*2830*/  UIADD3 UR5, UPT, UPT, UR5, 0x1, URZ ;  /* 0x0000000105057890 */ /* 0x000fc8000fffe0ff */
[----:B------:R-:W-:-:S04]  /*2840*/  UISETP.NE.AND UP0, UPT, UR5, 0x5, UPT ;  /* 0x000000050500788c */ /* 0x000fc8000bf05270 */
[----:B------:R-:W-:Y:S02]  /*2850*/  USEL UR4, URZ, 0x1, UP0 ;  /* 0x00000001ff047887 */ /* 0x000fe40008000000 */
[----:B------:R-:W-:-:S04]  /*2860*/  USEL UR5, UR5, URZ, UP0 ;  /* 0x000000ff05057287 */ /* 0x000fc80008000000 */
[----:B------:R-:W-:Y:S01]  /*2870*/  ULEA UR5, UR5, UR6, 0x3 ;  /* 0x0000000605057291 */ /* 0x000fe2000f8e18ff */
[----:B------:R-:W-:-:S04]  /*2880*/  LOP3.LUT R2, R2, UR4, RZ, 0x3c, !PT ;  /* 0x0000000402027c12 */ /* 0x000fc8000f8e3cff */
[----:B------:R-:W-:Y:S01]  /*2890*/  SHF.L.U32 R2, R2, 0x1f, RZ ;  /* 0x0000001f02027819 */ /* 0x000fe200000006ff */
[----:B-1-3--:R-:W-:-:S07]  /*28a0*/  IMAD.U32 R0, RZ, RZ, UR5 ;  /* 0x00000005ff007e24 */ /* 0x00afce000f8e00ff */
.L_x_47:
[----:B-1----:R1:W2:Y:S02]  /*28b0*/  SYNCS.PHASECHK.TRANS64.TRYWAIT P0, [R0+URZ], R2 ;  /* 0x00000002000075a7 */ /* 0x0022a400080011ff */
[----:B--2---:R-:W-:Y:S05]  /*28c0*/  @!P0 NANOSLEEP.SYNCS 0x989680 ;  /* 0x009896800000895d */ /* 0x004fea0003900000 */
[----:B------:R-:W2:Y:S02]  /*28d0*/  @!P0 SYNCS.PHASECHK.TRANS64 P0, [R0+URZ], R2 ;  /* 0x00000002000085a7 */ /* 0x000ea400080010ff */
[----:B--2---:R-:W-:Y:S05]  /*28e0*/  @P0 EXIT ;  /* 0x000000000000094d */ /* 0x004fea0003800000 */
[----:B------:R-:W-:Y:S05]  /*28f0*/  BRA `(.L_x_47) ;  /* 0xfffffffc00ec7947 */ /* 0x000fea000383ffff */
.L_x_22:
[----:B------:R-:W-:-:S04]  /*2900*/  UISETP.NE.AND UP1, UPT, UR37, URZ, UPT ;  /* 0x000000ff2500728c */ /* 0x000fc8000bf25270 */
[----:B------:R-:W-:-:S09]  /*2910*/  UISETP.NE.OR UP1, UPT, UR10, 0x1, UP1 ;  /* 0x000000010a00788c */ /* 0x000fd20008f25670 */
[----:B------:R-:W-:Y:S05]  /*2920*/  BRA.U UP1, `(.L_x_48) ;  /* 0x00000005014c7547 */ /* 0x000fea000b800000 */
[----:B------:R-:W-:Y:S01]  /*2930*/  HFMA2 R11, -RZ, RZ, 0, 0 ;  /* 0x00000000ff0b7431 */ /* 0x000fe200000001ff */
[----:B------:R-:W-:Y:S01]  /*2940*/  ISETP.GE.U32.AND P2, PT, R10, 0x2, PT ;  /* 0x000000020a00780c */ /* 0x000fe20003f46070 */
[----:B------:R-:W-:Y:S01]  /*2950*/  IMAD.MOV.U32 R12, RZ, RZ, 0x1 ;  /* 0x00000001ff0c7424 */ /* 0x000fe200078e00ff */
[----:B------:R-:W-:Y:S01]  /*2960*/  CS2R R8, SRZ ;  /* 0x0000000000087805 */ /* 0x000fe2000001ff00 */
[----:B------:R-:W-:Y:S01]  /*2970*/  IMAD.MOV.U32 R3, RZ, RZ, RZ ;  /* 0x000000ffff037224 */ /* 0x000fe200078e00ff */
[----:B------:R-:W-:Y:S01]  /*2980*/  UMOV UR4, 0x400 ;  /* 0x0000040000047882 */ /* 0x000fe20000000000 */
[----:B------:R-:W-:Y:S01]  /*2990*/  UMOV UR6, URZ ;  /* 0x000000ff00067c82 */ /* 0x000fe20008000000 */
[----:B------:R-:W-:-:S12]  /*29a0*/  ULEA UR37, UR37, UR4, 0x18 ;  /* 0x0000000425257291 */ /* 0x000fd8000f8ec0ff */
.L_x_52:
[----:B------:R-:W-:Y:S02]  /*29b0*/  LEA R0, R3, UR37, 0x3 ;  /* 0x0000002503007c11 */ /* 0x000fe4000f8e18ff */
[----:B------:R-:W-:-:S03]  /*29c0*/  SHF.L.U32 R4, R8, 0x1f, RZ ;  /* 0x0000001f08047819 */ /* 0x000fc600000006ff */
[----:B------:R-:W-:Y:S01]  /*29d0*/  VIADD R5, R0, 0x110 ;  /* 0x0000011000057836 */ /* 0x000fe20000000000 */
[----:B------:R-:W1:Y:S02]  /*29e0*/  SYNCS.PHASECHK.TRANS64.TRYWAIT P0, [R0+URZ+0x100], R4 ;  /* 0x00010004000075a7 */ /* 0x000e6400080011ff */
[----:B-1----:R-:W-:Y:S05]  /*29f0*/  @!P0 BRA `(.L_x_49) ;  /* 0x0000007000108947 */ /* 0x002fea0003800000 */
.L_x_162:
[----:B------:R-:W-:Y:S01]  /*2a00*/  ULEA UR5, UR6, UR37, 0x3 ;  /* 0x0000002506057291 */ /* 0x000fe2000f8e18ff */
[----:B-1----:R-:W-:Y:S01]  /*2a10*/  PRMT R0, RZ, 0x654, R5 ;  /* 0x00000654ff007816 */ /* 0x002fe20000000005 */
[----:B------:R-:W-:Y:S01]  /*2a20*/  @!P2 IMAD.MOV.U32 R4, RZ, RZ, 0x10 ;  /* 0x00000010ff04a424 */ /* 0x000fe200078e00ff */
[----:B------:R-:W-:Y:S01]  /*2a30*/  SHF.L.U32 R5, R12, 0x1f, RZ ;  /* 0x0000001f0c057819 */ /* 0x000fe200000006ff */
[----:B------:R-:W-:Y:S01]  /*2a40*/  UIADD3 UR4, UPT, UPT, UR5, 0xa0, URZ ;  /* 0x000000a005047890 */ /* 0x000fe2000fffe0ff */
[----:B------:R1:W-:Y:S05]  /*2a50*/  SYNCS.ARRIVE.TRANS64.RED.A1T0 RZ, [R0+URZ], RZ ;  /* 0x000000ff00ff79a7 */ /* 0x0003ea00081004ff */
[----:B------:R-:W-:Y:S01]  /*2a60*/  IMAD.U32 R6, RZ, RZ, UR4 ;  /* 0x00000004ff067e24 */ /* 0x000fe2000f8e00ff */
[----:B------:R-:W2:Y:S04]  /*2a70*/  SYNCS.PHASECHK.TRANS64.TRYWAIT P0, [UR5+0xb0], R5 ;  /* 0x0000b005ff0075a7 */ /* 0x000ea80008001105 */
[----:B------:R-:W-:Y:S01]  /*2a80*/  PRMT R6, R10, 0x654, R6 ;  /* 0x000006540a067816 */ /* 0x000fe20000000006 */
[----:B-12---:R-:W-:Y:S06]  /*2a90*/  @!P0 BRA `(.L_x_50) ;  /* 0x0000006c00fc8947 */ /* 0x006fec0003800000 */
.L_x_164:
[----:B------:R-:W-:Y:S01]  /*2aa0*/  ULEA UR4, UR6, UR37, 0x4 ;  /* 0x0000002506047291 */ /* 0x000fe2000f8e20ff */
[----:B------:R-:W-:Y:S01]  /*2ab0*/  SEL R2, R6, R2, !P2 ;  /* 0x0000000206027207 */ /* 0x000fe20005000000 */
[----:B------:R-:W-:Y:S01]  /*2ac0*/  UIADD3 UR5, UPT, UPT, UR5, 0xa0, URZ ;  /* 0x000000a005057890 */ /* 0x000fe2000fffe0ff */
[----:B-1----:R-:W-:Y:S01]  /*2ad0*/  LEA R0, R11, UR37, 0x3 ;  /* 0x000000250b007c11 */ /* 0x002fe2000f8e18ff */
[----:B------:R-:W-:Y:S01]  /*2ae0*/  UIADD3 UR4, UPT, UPT, UR4, 0x130, URZ ;  /* 0x0000013004047890 */ /* 0x000fe2000fffe0ff */
[----:B------:R1:W-:Y:S01]  /*2af0*/  @!P2 SYNCS.ARRIVE.TRANS64.RED RZ, [R2+URZ], R4 ;  /* 0x0000000402ffa9a7 */ /* 0x0003e200080004ff */
[----:B------:R-:W-:Y:S01]  /*2b00*/  UIADD3 UR6, UPT, UPT, UR6, 0x1, URZ ;  /* 0x0000000106067890 */ /* 0x000fe2000fffe0ff */
[----:B------:R-:W-:-:S03]  /*2b10*/  VIADD R3, R3, 0x1 ;  /* 0x0000000103037836 */ /* 0x000fc60000000000 */
[----:B------:R-:W-:Y:S02]  /*2b20*/  UISETP.NE.AND UP0, UPT, UR6, 0x2, UPT ;  /* 0x000000020600788c */ /* 0x000fe4000bf05270 */
[----:B------:R-:W-:Y:S01]  /*2b30*/  ISETP.NE.AND P0, PT, R3, 0x2, PT ;  /* 0x000000020300780c */ /* 0x000fe20003f05270 */
[----:B------:R-:W-:Y:S06]  /*2b40*/  UGETNEXTWORKID.BROADCAST [UR4], [UR5] ;  /* 0x00000000040073ca */ /* 0x000fec0008000100 */
[----:B------:R-:W-:Y:S02]  /*2b50*/  USEL UR4, URZ, 0x1, UP0 ;  /* 0x00000001ff047887 */ /* 0x000fe40008000000 */
[----:B------:R-:W-:-:S04]  /*2b60*/  USEL UR6, UR6, URZ, UP0 ;  /* 0x000000ff06067287 */ /* 0x000fc80008000000 */
[----:B------:R-:W-:Y:S02]  /*2b70*/  LOP3.LUT R12, R12, UR4, RZ, 0x3c, !PT ;  /* 0x000000040c0c7c12 */ /* 0x000fe4000f8e3cff */
[----:B-1----:R-:W-:-:S04]  /*2b80*/  SHF.L.U32 R4, R9, 0x1f, RZ ;  /* 0x0000001f09047819 */ /* 0x002fc800000006ff */
[----:B------:R-:W1:Y:S02]  /*2b90*/  SYNCS.PHASECHK.TRANS64.TRYWAIT P1, [R0+URZ+0xa0], R4 ;  /* 0x0000a004000075a7 */ /* 0x000e6400080211ff */
[----:B-1----:R-:W-:Y:S05]  /*2ba0*/  @!P1 BRA `(.L_x_51) ;  /* 0x0000006c00d09947 */ /* 0x002fea0003800000 */
.L_x_165:
[----:B-1----:R-:W-:Y:S01]  /*2bb0*/  LEA R4, R11, UR37, 0x4 ;  /* 0x000000250b047c11 */ /* 0x002fe2000f8e20ff */
[----:B------:R-:W-:Y:S01]  /*2bc0*/  VIADD R0, R0, 0xb0 ;  /* 0x000000b000007836 */ /* 0x000fe20000000000 */
[----:B------:R-:W-:Y:S01]  /*2bd0*/  SEL R3, R3, RZ, P0 ;  /* 0x000000ff03037207 */ /* 0x000fe20000000000 */
[----:B------:R-:W-:-:S03]  /*2be0*/  VIADD R11, R11, 0x1 ;  /* 0x000000010b0b7836 */ /* 0x000fc60000000000 */
[----:B------:R-:W1:Y:S01]  /*2bf0*/  LDS.128 R4, [R4+0x130] ;  /* 0x0001300004047984 */ /* 0x000e620000000c00 */
[----:B------:R-:W-:Y:S02]  /*2c00*/  PRMT R0, RZ, 0x654, R0 ;  /* 0x00000654ff007816 */ /* 0x000fe40000000000 */
[C---:B------:R-:W-:Y:S01]  /*2c10*/  ISETP.NE.AND P1, PT, R11.reuse, 0x2, PT ;  /* 0x000000020b00780c */ /* 0x040fe20003f25270 */
[----:B------:R-:W-:Y:S01]  /*2c20*/  @!PT LDS RZ, [RZ] ;  /* 0x00000000fffff984 */ /* 0x000fe20000000800 */
[----:B------:R-:W-:Y:S01]  /*2c30*/  @!PT LDS RZ, [RZ] ;  /* 0x00000000fffff984 */ /* 0x000fe20000000800 */
[----:B------:R-:W-:Y:S01]  /*2c40*/  @!PT LDS RZ, [RZ] ;  /* 0x00000000fffff984 */ /* 0x000fe20000000800 */
[----:B------:R-:W-:Y:S01]  /*2c50*/  @!PT LDS RZ, [RZ] ;  /* 0x00000000fffff984 */ /* 0x000fe20000000800 */
[----:B------:R2:W-:Y:S06]  /*2c60*/  MEMBAR.ALL.CTA ;  /* 0x0000000000007992 */ /* 0x0005ec0000008000 */
[----:B--2---:R-:W2:Y:S01]  /*2c70*/  FENCE.VIEW.ASYNC.S ;  /* 0x00000000000073c6 */ /* 0x004ea20000000000 */
[----:B------:R-:W-:Y:S01]  /*2c80*/  SEL R11, R11, RZ, P1 ;  /* 0x000000ff0b0b7207 */ /* 0x000fe20000800000 */
[----:B--2---:R2:W-:Y:S01]  /*2c90*/  SYNCS.ARRIVE.TRANS64.RED.A1T0 RZ, [R0+URZ], RZ ;  /* 0x000000ff00ff79a7 */ /* 0x0045e200081004ff */
[----:B-1----:R-:W-:-:S02]  /*2ca0*/  LOP3.LUT P3, RZ, R6, 0x1, RZ, 0xc0, !PT ;  /* 0x0000000106ff7812 */ /* 0x002fc4000786c0ff */
[----:B------:R-:W-:-:S04]  /*2cb0*/  SEL R4, RZ, 0x1, P1 ;  /* 0x00000001ff047807 */ /* 0x000fc80000800000 */
[----:B------:R-:W-:Y:S02]  /*2cc0*/  LOP3.LUT R9, R9, R4, RZ, 0x3c, !PT ;  /* 0x0000000409097212 */ /* 0x000fe400078e3cff */
[----:B--2---:R-:W-:-:S04]  /*2cd0*/  SEL R0, RZ, 0x1, P0 ;  /* 0x00000001ff007807 */ /* 0x004fc80000000000 */
[----:B------:R-:W-:Y:S01]  /*2ce0*/  LOP3.LUT R8, R8, R0, RZ, 0x3c, !PT ;  /* 0x0000000008087212 */ /* 0x000fe200078e3cff */
[----:B------:R-:W-:Y:S06]  /*2cf0*/  @P3 BRA `(.L_x_52) ;  /* 0xfffffffc002c3947 */ /* 0x000fec000383ffff */
[----:B------:R-:W-:Y:S01]  /*2d00*/  ULEA UR5, UR6, UR37, 0x3 ;  /* 0x0000002506057291 */ /* 0x000fe2000f8e18ff */
[----:B------:R-:W-:-:S08]  /*2d10*/  SHF.L.U32 R2, R12, 0x1f, RZ ;  /* 0x0000001f0c027819 */ /* 0x000fd000000006ff */
[----:B------:R-:W1:Y:S02]  /*2d20*/  SYNCS.PHASECHK.TRANS64 P0, [UR5+0xb0], R2 ;  /* 0x0000b002ff0075a7 */ /* 0x000e640008001005 */
[----:B-1----:R-:W-:Y:S05]  /*2d30*/  @P0 BRA `(.L_x_53) ;  /* 0x0000000000080947 */ /* 0x002fea0003800000 */
[----:B------:R-:W1:Y:S02]  /*2d40*/  SYNCS.PHASECHK.TRANS64.TRYWAIT P0, [UR5+0xb0], R2 ;  /* 0x0000b002ff0075a7 */ /* 0x000e640008001105 */
[----:B-1----:R-:W-:Y:S05]  /*2d50*/  @!P0 BRA `(.L_x_54) ;  /* 0x0000006c00788947 */ /* 0x002fea0003800000 */
.L_x_53:
[----:B------:R-:W-:-:S04]  /*2d60*/  UIADD3 UR4, UPT, UPT, UR6, 0x1, URZ ;  /* 0x0000000106047890 */ /* 0x000fc8000fffe0ff */
[----:B------:R-:W-:-:S04]  /*2d70*/  UISETP.NE.AND UP0, UPT, UR4, 0x2, UPT ;  /* 0x000000020400788c */ /* 0x000fc8000bf05270 */
[----:B------:R-:W-:Y:S02]  /*2d80*/  USEL UR7, URZ, 0x1, UP0 ;  /* 0x00000001ff077887 */ /* 0x000fe40008000000 */
[----:B------:R-:W-:-:S04]  /*2d90*/  USEL UR4, UR4, URZ, UP0 ;  /* 0x000000ff04047287 */ /* 0x000fc80008000000 */
[----:B------:R-:W-:Y:S01]  /*2da0*/  ULEA UR4, UR4, UR37, 0x3 ;  /* 0x0000002504047291 */ /* 0x000fe2000f8e18ff */
[----:B-1----:R-:W-:-:S04]  /*2db0*/  LOP3.LUT R2, R12, UR7, RZ, 0x3c, !PT ;  /* 0x000000070c027c12 */ /* 0x002fc8000f8e3cff */
[----:B------:R-:W-:-:S04]  /*2dc0*/  SHF.L.U32 R0, R2, 0x1f, RZ ;  /* 0x0000001f02007819 */ /* 0x000fc800000006ff */
[----:B------:R-:W1:Y:S02]  /*2dd0*/  SYNCS.PHASECHK.TRANS64 P0, [UR4+0xb0], R0 ;  /* 0x0000b000ff0075a7 */ /* 0x000e640008001004 */
[----:B-1----:R-:W-:Y:S05]  /*2de0*/  @P0 EXIT ;  /* 0x000000000000094d */ /* 0x002fea0003800000 */
[----:B------:R-:W-:Y:S02]  /*2df0*/  SHF.L.U32 R2, R2, 0x1f, RZ ;  /* 0x0000001f02027819 */ /* 0x000fe400000006ff */
[----:B------:R-:W-:-:S07]  /*2e00*/  MOV R0, UR4 ;  /* 0x0000000400007c02 */ /* 0x000fce0008000f00 */
.L_x_55:
[----:B-1----:R1:W2:Y:S02]  /*2e10*/  SYNCS.PHASECHK.TRANS64.TRYWAIT P0, [R0+URZ+0xb0], R2 ;  /* 0x0000b002000075a7 */ /* 0x0022a400080011ff */
[----:B--2---:R-:W-:Y:S05]  /*2e20*/  @!P0 NANOSLEEP.SYNCS 0x989680 ;  /* 0x009896800000895d */ /* 0x004fea0003900000 */
[----:B------:R-:W2:Y:S02]  /*2e30*/  @!P0 SYNCS.PHASECHK.TRANS64 P0, [R0+URZ+0xb0], R2 ;  /* 0x0000b002000085a7 */ /* 0x000ea400080010ff */
[----:B--2---:R-:W-:Y:S05]  /*2e40*/  @P0 EXIT ;  /* 0x000000000000094d */ /* 0x004fea0003800000 */
[----:B------:R-:W-:Y:S05]  /*2e50*/  BRA `(.L_x_55) ;  /* 0xfffffffc00ec7947 */ /* 0x000fea000383ffff */
.L_x_48:
[----:B------:R-:W-:Y:S05]  /*2e60*/  BRA.U UP4, `(.L_x_56) ;  /* 0x0000001104a07547 */ /* 0x000fea000b800000 */
[----:B------:R-:W-:Y:S01]  /*2e70*/  UMOV UR6, 0x40 ;  /* 0x0000004000067882 */ /* 0x000fe20000000000 */
[----:B------:R-:W-:Y:S01]  /*2e80*/  NOP ;  /* 0x0000000000007918 */ /* 0x000fe20000000000 */
[----:B------:R-:W-:Y:S01]  /*2e90*/  ULEA UR6, UR37, UR6, 0x18 ;  /* 0x0000000625067291 */ /* 0x000fe2000f8ec0ff */
[----:B------:R-:W-:Y:S02]  /*2ea0*/  UMOV UR7, 0x400 ;  /* 0x0000040000077882 */ /* 0x000fe40000000000 */
[----:B------:R-:W-:-:S06]  /*2eb0*/  ULEA UR37, UR37, UR7, 0x18 ;  /* 0x0000000725257291 */ /* 0x000fcc000f8ec0ff */
[----:B------:R-:W1:Y:S02]  /*2ec0*/  LDS.U8 R2, [UR6+0x1c] ;  /* 0x00001c06ff027984 */ /* 0x000e640008000000 */
[----:B-1----:R-:W-:-:S13]  /*2ed0*/  ISETP.NE.AND P0, PT, R2, RZ, PT ;  /* 0x000000ff0200720c */ /* 0x002fda0003f05270 */
[----:B------:R-:W-:Y:S05]  /*2ee0*/  @P0 BRA `(.L_x_57) ;  /* 0x0000000400080947 */ /* 0x000fea0003800000 */
[----:B------:R-:W-:Y:S02]  /*2ef0*/  UISETP.NE.U32.AND UP0, UPT, UR5, 0x1, UPT ;  /* 0x000000010500788c */ /* 0x000fe4000bf05070 */
[----:B------:R-:W-:-:S07]  /*2f00*/  UIADD3 UR8, UPT, UPT, UR6, 0x8, URZ ;  /* 0x0000000806087890 */ /* 0x000fce000fffe0ff */
[----:B------:R-:W-:Y:S05]  /*2f10*/  BRA.U !UP0, `(.L_x_58) ;  /* 0x00000001089c7547 */ /* 0x000fea000b800000 */
[----:B------:R-:W-:Y:S01]  /*2f20*/  ELECT P0, URZ, PT ;  /* 0x0000000000ff782f */ /* 0x000fe20003800000 */
[----:B------:R-:W-:-:S12]  /*2f30*/  BSSY B0, `(.L_x_58) ;  /* 0x0000025000007945 */ /* 0x000fd80003800000 */
[----:B------:R-:W-:Y:S05]  /*2f40*/  @!P0 BRA `(.L_x_59) ;  /* 0x00000000008c8947 */ /* 0x000fea0003800000 */
[----:B------:R-:W-:-:S05]  /*2f50*/  UMOV UR7, 0x10 ;  /* 0x0000001000077882 */ /* 0x000fca0000000000 */
[----:B------:R-:W-:Y:S04]  /*2f60*/  DEPBAR.LE SB1, 0x36 ;  /* 0x00009d800000791a */ /* 0x000fe80000000000 */
[----:B------:R-:W1:Y:S02]  /*2f70*/  UTCATOMSWS.2CTA.FIND_AND_SET.ALIGN UP1, UR7, UR7 ;  /* 0x00000007000775e3 */ /* 0x000e640008220800 */
[----:B-1----:R-:W-:Y:S01]  /*2f80*/  MOV R10, UR7 ;  /* 0x00000007000a7c02 */ /* 0x002fe20008000f00 */
[----:B------:R-:W-:Y:S06]  /*2f90*/  BRA.U UP1, `(.L_x_60) ;  /* 0x0000000101187547 */ /* 0x000fec000b800000 */
.L_x_61:
[----:B------:R-:W-:Y:S05]  /*2fa0*/  NANOSLEEP 0x64 ;  /* 0x000000640000795d */ /* 0x000fea0003800000 */
[----:B------:R-:W-:-:S05]  /*2fb0*/  UMOV UR7, 0x10 ;  /* 0x0000001000077882 */ /* 0x000fca0000000000 */
[----:B------:R-:W-:Y:S04]  /*2fc0*/  DEPBAR.LE SB1, 0x36 ;  /* 0x00009d800000791a */ /* 0x000fe80000000000 */
[----:B------:R-:W1:Y:S02]  /*2fd0*/  UTCATOMSWS.2CTA.FIND_AND_SET.ALIGN UP1, UR7, UR7 ;  /* 0x00000007000775e3 */ /* 0x000e640008220800 */
[----:B-1----:R-:W-:Y:S01]  /*2fe0*/  MOV R10, UR7 ;  /* 0x00000007000a7c02 */ /* 0x002fe20008000f00 */
[----:B------:R-:W-:Y:S05]  /*2ff0*/  BRA.U !UP1, `(.L_x_61) ;  /* 0xfffffffd09e87547 */ /* 0x000fea000b83ffff */
.L_x_60:
[----:B------:R-:W1:Y:S01]  /*3000*/  LDS R5, [UR6+0x10] ;  /* 0x00001006ff057984 */ /* 0x000e620008000800 */
[----:B------:R-:W-:Y:S01]  /*3010*/  IMAD.U32 R3, RZ, RZ, UR37 ;  /* 0x00000025ff037e24 */ /* 0x000fe2000f8e00ff */
[----:B------:R-:W-:-:S03]  /*3020*/  MOV R2, UR4 ;  /* 0x0000000400027c02 */ /* 0x000fc60008000f00 */
[----:B------:R-:W-:Y:S01]  /*3030*/  VIADD R3, R3, 0x150 ;  /* 0x0000015003037836 */ /* 0x000fe20000000000 */
[----:B-1----:R-:W-:-:S04]  /*3040*/  SHF.L.U32 R5, R5, 0x1f, RZ ;  /* 0x0000001f05057819 */ /* 0x002fc800000006ff */
[----:B------:R-:W1:Y:S02]  /*3050*/  SYNCS.PHASECHK.TRANS64.TRYWAIT P0, [UR6+0x8], R5 ;  /* 0x00000805ff0075a7 */ /* 0x000e640008001106 */
[----:B-1----:R-:W-:Y:S05]  /*3060*/  @P0 BRA `(.L_x_62) ;  /* 0x0000000000080947 */ /* 0x002fea0003800000 */
[----:B------:R-:W1:Y:S02]  /*3070*/  SYNCS.PHASECHK.TRANS64.TRYWAIT P0, [UR6+0x8], R5 ;  /* 0x00000805ff0075a7 */ /* 0x000e640008001106 */
[----:B-1----:R-:W-:Y:S05]  /*3080*/  @!P0 BRA `(.L_x_63) ;  /* 0x0000006800c48947 */ /* 0x002fea0003800000 */
.L_x_62:
[----:B-1----:R-:W-:Y:S01]  /*3090*/  HFMA2 R4, -RZ, RZ, 0, 5.9604644775390625e-08 ;  /* 0x00000001ff047431 */ /* 0x002fe200000001ff */
[----:B------:R-:W-:Y:S01]  /*30a0*/  UPRMT UR7, UR4, 0x654, UR8 ;  /* 0x0000065404077896 */ /* 0x000fe20008000008 */
[----:B------:R-:W-:Y:S01]  /*30b0*/  IMAD.MOV.U32 R7, RZ, RZ, 0xffff ;  /* 0x0000ffffff077424 */ /* 0x000fe200078e00ff */
[----:B------:R-:W-:Y:S01]  /*30c0*/  PRMT R2, R2, 0x654, R3 ;  /* 0x0000065402027816 */ /* 0x000fe20000000003 */
[----:B------:R-:W-:Y:S02]  /*30d0*/  IMAD.MOV.U32 R5, RZ, RZ, 0x4 ;  /* 0x00000004ff057424 */ /* 0x000fe400078e00ff */
[----:B------:R-:W-:Y:S01]  /*30e0*/  IMAD.SHL.U32 R9, R10, 0x20, RZ ;  /* 0x000000200a097824 */ /* 0x000fe200078e00ff */
[----:B------:R-:W-:Y:S02]  /*30f0*/  MOV R3, UR7 ;  /* 0x0000000700037c02 */ /* 0x000fe40008000f00 */
[-C--:B------:R-:W-:Y:S01]  /*3100*/  SHF.L.U32 R7, R7, R10.reuse, RZ ;  /* 0x0000000a07077219 */ /* 0x080fe200000006ff */
[----:B------:R1:W-:Y:S01]  /*3110*/  SYNCS.ARRIVE.TRANS64.RED RZ, [UR7], R5 ;  /* 0x00000005ffff79a7 */ /* 0x0003e20008000407 */
[----:B------:R-:W-:Y:S01]  /*3120*/  SHF.L.U32 R6, R4, R10, RZ ;  /* 0x0000000a04067219 */ /* 0x000fe200000006ff */
[----:B------:R1:W-:Y:S04]  /*3130*/  STS [UR37+0x150], R9 ;  /* 0x00015009ff007988 */ /* 0x0003e80008000825 */
[----:B------:R1:W-:Y:S04]  /*3140*/  STAS [R2.64], R10 ;  /* 0x0000000a02007dbd */ /* 0x0003e8000c0008ff */
[----:B------:R1:W-:Y:S04]  /*3150*/  ATOMS.OR RZ, [UR6+0x14], R7 ;  /* 0x00001407ffff798c */ /* 0x0003e8000b000006 */
[----:B------:R1:W-:Y:S04]  /*3160*/  ATOMS.OR RZ, [UR6+0x18], R6 ;  /* 0x00001806ffff798c */ /* 0x0003e8000b000006 */
[----:B------:R1:W-:Y:S02]  /*3170*/  ATOMS.XOR RZ, [UR6+0x10], R4 ;  /* 0x00001004ffff798c */ /* 0x0003e4000b800006 */
.L_x_59:
[----:B------:R-:W-:Y:S05]  /*3180*/  BSYNC B0 ;  /* 0x0000000000007941 */ /* 0x000fea0003800000 */
.L_x_58:
[----:B------:R-:W-:Y:S05]  /*3190*/  BRA.U UP0, `(.L_x_64) ;  /* 0x00000001006c7547 */ /* 0x000fea000b800000 */
[----:B------:R-:W-:-:S03]  /*31a0*/  UMOV UR7, 0xffffffff ;  /* 0xffffffff00077882 */ /* 0x000fc60000000000 */
[----:B------:R-:W-:Y:S05]  /*31b0*/  BRA.DIV UR7, `(.L_x_65) ;  /* 0x0000006a07907947 */ /* 0x000fea000b800000 */
[----:B------:R-:W-:-:S13]  /*31c0*/  ELECT P6, URZ, PT ;  /* 0x0000000000ff782f */ /* 0x000fda00038c0000 */
.L_x_169:
[----:B------:R-:W-:Y:S05]  /*31d0*/  @!P6 BRA `(.L_x_64) ;  /* 0x00000000005ce947 */ /* 0x000fea0003800000 */
[----:B-1----:R-:W1:Y:S02]  /*31e0*/  LDS R3, [UR6+0x10] ;  /* 0x00001006ff037984 */ /* 0x002e640008000800 */
[----:B-1----:R-:W-:-:S04]  /*31f0*/  SHF.L.U32 R3, R3, 0x1f, RZ ;  /* 0x0000001f03037819 */ /* 0x002fc800000006ff */
[----:B------:R-:W1:Y:S02]  /*3200*/  SYNCS.PHASECHK.TRANS64.TRYWAIT P0, [UR6+0x8], R3 ;  /* 0x00000803ff0075a7 */ /* 0x000e640008001106 */
[----:B-1----:R-:W-:Y:S05]  /*3210*/  @P0 BRA `(.L_x_66) ;  /* 0x0000000000080947 */ /* 0x002fea0003800000 */
[----:B------:R-:W1:Y:S02]  /*3220*/  SYNCS.PHASECHK.TRANS64.TRYWAIT P0, [UR6+0x8], R3 ;  /* 0x00000803ff0075a7 */ /* 0x000e640008001106 */
[----:B-1----:R-:W-:Y:S05]  /*3230*/  @!P0 BRA `(.L_x_67) ;  /* 0x0000006800908947 */ /* 0x002fea0003800000 */
.L_x_66:
[----:B------:R-:W2:Y:S01]  /*3240*/  LDS R5, [UR37+0x150] ;  /* 0x00015025ff057984 */ /* 0x000ea20008000800 */
[----:B-1----:R-:W-:Y:S02]  /*3250*/  HFMA2 R2, -RZ, RZ, 0, 5.9604644775390625e-08 ;  /* 0x00000001ff027431 */ /* 0x002fe400000001ff */
[----:B------:R-:W-:Y:S01]  /*3260*/  IMAD.MOV.U32 R3, RZ, RZ, 0xffff ;  /* 0x0000ffffff037424 */ /* 0x000fe200078e00ff */
[----:B------:R-:W-:Y:S01]  /*3270*/  UPRMT UR7, UR4, 0x654, UR8 ;  /* 0x0000065404077896 */ /* 0x000fe20008000008 */
[----:B--2---:R-:W-:-:S03]  /*3280*/  IMAD.SHL.U32 R4, R5, 0x20, RZ ;  /* 0x0000002005047824 */ /* 0x004fc600078e00ff */
[-C--:B------:R-:W-:Y:S02]  /*3290*/  SHF.L.U32 R3, R3, R5.reuse, RZ ;  /* 0x0000000503037219 */ /* 0x080fe400000006ff */
[----:B------:R-:W-:Y:S01]  /*32a0*/  SHF.L.U32 R5, R2, R5, RZ ;  /* 0x0000000502057219 */ /* 0x000fe200000006ff */
[----:B------:R2:W-:Y:S04]  /*32b0*/  STS [UR37+0x150], R4 ;  /* 0x00015004ff007988 */ /* 0x0005e80008000825 */
[----:B------:R2:W-:Y:S04]  /*32c0*/  ATOMS.OR RZ, [UR6+0x14], R3 ;  /* 0x00001403ffff798c */ /* 0x0005e8000b000006 */
[----:B------:R2:W-:Y:S01]  /*32d0*/  ATOMS.OR RZ, [UR6+0x18], R5 ;  /* 0x00001805ffff798c */ /* 0x0005e2000b000006 */
[----:B------:R-:W-:Y:S03]  /*32e0*/  SYNCS.ARRIVE.TRANS64.RED.A1T0 RZ, [UR7], RZ ;  /* 0x000000ffffff79a7 */ /* 0x000fe60008100407 */
[----:B------:R2:W-:Y:S01]  /*32f0*/  ATOMS.XOR RZ, [UR6+0x10], R2 ;  /* 0x00001002ffff798c */ /* 0x0005e2000b800006 */
[----:B------:R-:W-:Y:S05]  /*3300*/  BRA `(.L_x_64) ;  /* 0x0000000000107947 */ /* 0x000fea0003800000 */
.L_x_57:
[----:B------:R-:W-:-:S05]  /*3310*/  MOV R2, 0xffffffff ;  /* 0xffffffff00027802 */ /* 0x000fca0000000f00 */
[----:B------:R1:W-:Y:S02]  /*3320*/  STS [UR37+0x150], R2 ;  /* 0x00015002ff007988 */ /* 0x0003e40008000825 */
[----:B-1----:R-:W-:Y:S02]  /*3330*/  MOV R2, 0x3350 ;  /* 0x0000335000027802 */ /* 0x002fe40000000f00 */
[----:B-----5:R-:W-:Y:S05]  /*3340*/  CALL.REL.NOINC `($__internal_1_$__cuda_sm10x_tcgen05_guardrail_trap_phase_invalid_during_alloc) ;  /* 0x0000007000647944 */ /* 0x020fea0003c00000 */
.L_x_64:
[----:B------:R-:W-:Y:S05]  /*3350*/  WARPSYNC.ALL ;  /* 0x0000000000007948 */ /* 0x000fea0003800000 */
[----:B------:R-:W3:Y:S01]  /*3360*/  S2UR UR8, SR_CgaCtaId ;  /* 0x00000000000879c3 */ /* 0x000ee20000008800 */
[----:B------:R-:W-:Y:S01]  /*3370*/  UMOV UR6, 0x400 ;  /* 0x0000040000067882 */ /* 0x000fe20000000000 */
[----:B------:R-:W-:-:S06]  /*3380*/  NOP ;  /* 0x0000000000007918 */ /* 0x000fcc0000000000 */
[----:B------:R-:W-:Y:S06]  /*3390*/  BAR.ARV 0x6, 0xa0 ;  /* 0x0182800000007b1d */ /* 0x000fec0000002000 */
[----:B------:R-:W-:Y:S01]  /*33a0*/  LOP3.LUT R0, R0, 0xffff, RZ, 0xc0, !PT ;  /* 0x0000ffff00007812 */ /* 0x000fe200078ec0ff */
[----:B-1----:R-:W-:Y:S01]  /*33b0*/  IMAD.MOV.U32 R9, RZ, RZ, 0x1 ;  /* 0x00000001ff097424 */ /* 0x002fe200078e00ff */
[----:B------:R-:W-:Y:S01]  /*33c0*/  LOP3.LUT R8, R8, 0xffff, RZ, 0xc0, !PT ;  /* 0x0000ffff08087812 */ /* 0x000fe200078ec0ff */
[----:B------:R-:W-:Y:S01]  /*33d0*/  UMOV UR22, URZ ;  /* 0x000000ff00167c82 */ /* 0x000fe20008000000 */
[----:B------:R-:W-:Y:S01]  /*33e0*/  R2UR UR12, R0 ;  /* 0x00000000000c72ca */ /* 0x000fe200000e0000 */
[----:B------:R-:W-:Y:S01]  /*33f0*/  UMOV UR21, URZ ;  /* 0x000000ff00157c82 */ /* 0x000fe20008000000 */
[----:B------:R-:W-:Y:S01]  /*3400*/  R2UR UR13, R8 ;  /* 0x00000000080d72ca */ /* 0x000fe200000e0000 */
[----:B------:R-:W-:Y:S01]  /*3410*/  IMAD.MOV.U32 R8, RZ, RZ, RZ ;  /* 0x000000ffff087224 */ /* 0x000fe200078e00ff */
[----:B------:R-:W-:Y:S01]  /*3420*/  UMOV UR20, URZ ;  /* 0x000000ff00147c82 */ /* 0x000fe20008000000 */
[----:B------:R-:W-:-:S02]  /*3430*/  UISETP.NE.AND UP2, UPT, UR5, URZ, UPT ;  /* 0x000000ff0500728c */ /* 0x000fc4000bf45270 */
[----:B---3--:R-:W-:Y:S01]  /*3440*/  ULEA UR8, UR8, UR6, 0x18 ;  /* 0x0000000608087291 */ /* 0x008fe2000f8ec0ff */
[----:B------:R-:W1:Y:S03]  /*3450*/  LDCU UR6, c[0x0][0x38c] ;  /* 0x00007180ff0677ac */ /* 0x000e660008000800 */
[----:B------:R-:W-:Y:S02]  /*3460*/  UIADD3 UR14, UPT, UPT, UR8, 0x8400, URZ ;  /* 0x00008400080e7890 */ /* 0x000fe4000fffe0ff */
[----:B------:R-:W-:-:S03]  /*3470*/  UIADD3 UR15, UPT, UPT, UR8, 0xd400, URZ ;  /* 0x0000d400080f7890 */ /* 0x000fc6000fffe0ff */
[----:B--2---:R-:W2:Y:S01]  /*3480*/  LDS R2, [UR8+0x150] ;  /* 0x00015008ff027984 */ /* 0x004ea20008000800 */
[----:B------:R-:W-:Y:S02]  /*3490*/  USHF.R.U32.HI UR14, URZ, 0x4, UR14 ;  /* 0x00000004ff0e7899 */ /* 0x000fe4000801160e */
[----:B------:R-:W-:Y:S02]  /*34a0*/  USHF.R.U32.HI UR15, URZ, 0x4, UR15 ;  /* 0x00000004ff0f7899 */ /* 0x000fe4000801160f */
[----:B------:R-:W-:Y:S02]  /*34b0*/  ULOP3.LUT UR14, UR14, 0x3fff, URZ, 0xc0, !UPT ;  /* 0x00003fff0e0e7892 */ /* 0x000fe4000f8ec0ff */
[----:B------:R-:W-:Y:S02]  /*34c0*/  ULOP3.LUT UR15, UR15, 0x3fff, URZ, 0xc0, !UPT ;  /* 0x00003fff0f0f7892 */ /* 0x000fe4000f8ec0ff */
[----:B------:R-:W-:Y:S02]  /*34d0*/  ULOP3.LUT UR14, UR14, 0x10000, URZ, 0xfc, !UPT ;  /* 0x000100000e0e7892 */ /* 0x000fe4000f8efcff */
[----:B-1----:R-:W-:-:S02]  /*34e0*/  UIADD3 UR6, UPT, UPT, UR6, 0x1f, URZ ;  /* 0x0000001f06067890 */ /* 0x002fc4000fffe0ff */
[----:B------:R-:W-:Y:S02]  /*34f0*/  ULOP3.LUT UR15, UR15, 0x10000, URZ, 0xfc, !UPT ;  /* 0x000100000f0f7892 */ /* 0x000fe4000f8efcff */
[----:B------:R-:W-:Y:S01]  /*3500*/  USHF.R.S32.HI UR7, URZ, 0x1f, UR6 ;  /* 0x0000001fff077899 */ /* 0x000fe20008011406 */
[----:B------:R-:W-:Y:S01]  /*3510*/  UMOV UR28, 0x0 ;  /* 0x00000000001c7882 */ /* 0x000fe20000000000 */
[----:B------:R-:W-:Y:S02]  /*3520*/  UMOV UR29, 0x8400010 ;  /* 0x08400010001d7882 */ /* 0x000fe40000000000 */
[----:B------:R-:W-:Y:S01]  /*3530*/  ULEA.HI UR7, UR7, UR6, URZ, 0x5 ;  /* 0x0000000607077291 */ /* 0x000fe2000f8f28ff */
[----:B------:R-:W-:Y:S01]  /*3540*/  UMOV UR26, 0x0 ;  /* 0x00000000001a7882 */ /* 0x000fe20000000000 */
[----:B------:R-:W-:Y:S02]  /*3550*/  UMOV UR27, 0x8400010 ;  /* 0x08400010001b7882 */ /* 0x000fe40000000000 */
[----:B------:R-:W-:-:S04]  /*3560*/  USHF.R.S32.HI UR7, URZ, 0x5, UR7 ;  /* 0x00000005ff077899 */ /* 0x000fc80008011407 */
[----:B------:R-:W-:-:S04]  /*3570*/  UISETP.LT.AND UP0, UPT, UR7, 0x1, UPT ;  /* 0x000000010700788c */ /* 0x000fc8000bf01270 */
[----:B------:R-:W-:Y:S01]  /*3580*/  USEL UR23, UR7, 0x1, !UP0 ;  /* 0x0000000107177887 */ /* 0x000fe2000c000000 */
[----:B--2---:R-:W-:Y:S02]  /*3590*/  R2UR UR24, R2 ;  /* 0x00000000021872ca */ /* 0x004fe400000e0000 */
[----:B------:R-:W-:-:S13]  /*35a0*/  CS2R R2, SRZ ;  /* 0x0000000000027805 */ /* 0x000fda000001ff00 */
.L_x_75:
[C---:B------:R-:W-:Y:S02]  /*35b0*/  LEA R0, R8.reuse, UR8, 0x3 ;  /* 0x0000000808007c11 */ /* 0x040fe4000f8e18ff */
[----:B------:R-:W-:Y:S02]  /*35c0*/  SHF.L.U32 R4, R3, 0x1f, RZ ;  /* 0x0000001f03047819 */ /* 0x000fe400000006ff */
[----:B------:R-:W-:Y:S02]  /*35d0*/  LEA R5, R8, UR8, 0x4 ;  /* 0x0000000808057c11 */ /* 0x000fe4000f8e20ff */
[----:B------:R-:W1:Y:S02]  /*35e0*/  SYNCS.PHASECHK.TRANS64.TRYWAIT P0, [R0+URZ+0xa0], R4 ;  /* 0x0000a004000075a7 */ /* 0x000e6400080011ff */
[----:B-1-34-:R-:W-:Y:S05]  /*35f0*/  @!P0 BRA `(.L_x_68) ;  /* 0x0000006400b88947 */ /* 0x01afea0003800000 */
.L_x_170:
[----:B-1----:R-:W1:Y:S01]  /*3600*/  LDS.128 R4, [R5+0x130] ;  /* 0x0001300005047984 */ /* 0x002e620000000c00 */
[----:B------:R-:W-:Y:S02]  /*3610*/  VIADD R0, R0, 0xb0 ;  /* 0x000000b000007836 */ /* 0x000fe40000000000 */
[----:B------:R-:W-:Y:S01]  /*3620*/  VIADD R8, R8, 0x1 ;  /* 0x0000000108087836 */ /* 0x000fe20000000000 */
[----:B------:R-:W-:Y:S01]  /*3630*/  @!PT LDS RZ, [RZ] ;  /* 0x00000000fffff984 */ /* 0x000fe20000000800 */
[----:B------:R-:W-:Y:S01]  /*3640*/  @!PT LDS RZ, [RZ] ;  /* 0x00000000fffff984 */ /* 0x000fe20000000800 */
[----:B------:R-:W-:Y:S01]  /*3650*/  @!PT LDS RZ, [RZ] ;  /* 0x00000000fffff984 */ /* 0x000fe20000000800 */
[----:B------:R-:W-:Y:S01]  /*3660*/  @!PT LDS RZ, [RZ] ;  /* 0x00000000fffff984 */ /* 0x000fe20000000800 */
[----:B------:R2:W-:Y:S06]  /*3670*/  MEMBAR.ALL.CTA ;  /* 0x0000000000007992 */ /* 0x0005ec0000008000 */
[----:B--2---:R-:W2:Y:S01]  /*3680*/  FENCE.VIEW.ASYNC.S ;  /* 0x00000000000073c6 */ /* 0x004ea20000000000 */
[----:B------:R-:W-:-:S04]  /*3690*/  PRMT R0, RZ, 0x654, R0 ;  /* 0x00000654ff007816 */ /* 0x000fc80000000000 */
[----:B--2---:R2:W-:Y:S01]  /*36a0*/  SYNCS.ARRIVE.TRANS64.RED.A1T0 RZ, [R0+URZ], RZ ;  /* 0x000000ff00ff79a7 */ /* 0x0045e200081004ff */
[----:B-1----:R-:W-:Y:S01]  /*36b0*/  LOP3.LUT P1, RZ, R6, 0x1, RZ, 0xc0, !PT ;  /* 0x0000000106ff7812 */ /* 0x002fe2000782c0ff */
[----:B--2---:R-:W-:-:S12]  /*36c0*/  BRA.U UP2, `(.L_x_69) ;  /* 0x0000000102e07547 */ /* 0x004fd8000b800000 */
[----:B------:R-:W1:Y:S01]  /*36d0*/  LDCU UR6, c[0x0][0x38c] ;  /* 0x00007180ff0677ac */ /* 0x000e620008000800 */
[----:B------:R-:W-:Y:S02]  /*36e0*/  PLOP3.LUT P2, PT, PT, PT, PT, 0x80, 0x8 ;  /* 0x000000000008781c */ /* 0x000fe40003f4f070 */
[----:B------:R-:W-:Y:S01]  /*36f0*/  SHF.L.U32 R4, R9, 0x1f, RZ ;  /* 0x0000001f09047819 */ /* 0x000fe200000006ff */
[----:B------:R-:W-:Y:S02]  /*3700*/  ULEA UR10, UR22, UR8, 0x3 ;  /* 0x00000008160a7291 */ /* 0x000fe4000f8e18ff */
[----:B------:R-:W-:Y:S02]  /*3710*/  ULEA UR11, UR22, UR24, 0x7 ;  /* 0x00000018160b7291 */ /* 0x000fe4000f8e38ff */
[----:B-1----:R-:W-:-:S06]  /*3720*/  UISETP.GE.AND UP0, UPT, UR6, 0x1, UPT ;  /* 0x000000010600788c */ /* 0x002fcc000bf06270 */
[----:B------:R-:W-:-:S05]  /*3730*/  PLOP3.LUT P0, PT, PT, PT, UP0, 0x80, 0x8 ;  /* 0x000000000008781c */ /* 0x000fca0003f0f008 */
[----:B------:R-:W-:-:S08]  /*3740*/  @UP0 ULEA UR6, UR21, UR8, 0x3 ;  /* 0x0000000815060291 */ /* 0x000fd0000f8e18ff */
[----:B------:R-:W-:-:S04]  /*3750*/  @P0 SHF.L.U32 R0, R2, 0x1f, RZ ;  /* 0x0000001f02000819 */ /* 0x000fc800000006ff */
[----:B------:R1:W2:Y:S01]  /*3760*/  @P0 SYNCS.PHASECHK.TRANS64.TRYWAIT P2, [UR6], R0 ;  /* 0x00000000ff0005a7 */ /* 0x0002a20008041106 */
[----:B------:R-:W3:Y:S02]  /*3770*/  SYNCS.PHASECHK.TRANS64.TRYWAIT P0, [UR10+0xe0], R4 ;  /* 0x0000e004ff0075a7 */ /* 0x000ee4000800110a */
[----:B-123--:R-:W-:Y:S05]  /*3780*/  @!P0 BRA `(.L_x_70) ;  /* 0x0000006400688947 */ /* 0x00efea0003800000 */
.L_x_172:
[----:B------:R-:W-:Y:S01]  /*3790*/  UMOV UR19, UR20 ;  /* 0x0000001400137c82 */ /* 0x000fe20008000000 */
[----:B------:R-:W-:Y:S05]  /*37a0*/  BRA.U !UP0, `(.L_x_71) ;  /* 0x0000000108987547 */ /* 0x000fea000b800000 */
[----:B------:R-:W-:Y:S02]  /*37b0*/  UIADD3 UR19, UPT, UPT, UR23, UR20, URZ ;  /* 0x0000001417137290 */ /* 0x000fe4000fffe0ff */
[----:B------:R-:W-:Y:S01]  /*37c0*/  UPLOP3.LUT UP3, UPT, UPT, UPT, UPT, 0x40, 0x4 ;  /* 0x000000000004789c */ /* 0x000fe20003f6e870 */
[----:B------:R-:W-:Y:S01]  /*37d0*/  UMOV UR18, UR7 ;  /* 0x0000000700127c82 */ /* 0x000fe20008000000 */
[----:B------:R-:W-:-:S09]  /*37e0*/  UMOV UR17, UR21 ;  /* 0x0000001500117c82 */ /* 0x000fd20008000000 */
.L_x_74:
[----:B--2---:R-:W-:Y:S01]  /*37f0*/  ULEA UR9, UR17, UR8, 0x3 ;  /* 0x0000000811097291 */ /* 0x004fe2000f8e18ff */
[----:B---3--:R-:W-:Y:S11]  /*3800*/  @P2 BRA `(.L_x_72) ;  /* 0x00000000000c2947 */ /* 0x008ff60003800000 */
[----:B-1----:R-:W-:Y:S04]  /*3810*/  SHF.L.U32 R4, R2, 0x1f, RZ ;  /* 0x0000001f02047819 */ /* 0x002fe800000006ff */
[----:B------:R-:W1:Y:S02]  /*3820*/  SYNCS.PHASECHK.TRANS64.TRYWAIT P0, [UR9], R4 ;  /* 0x00000004ff0075a7 */ /* 0x000e640008001109 */
[----:B-1----:R-:W-:Y:S05]  /*3830*/  @!P0 BRA `(.L_x_73) ;  /* 0x0000006400548947 */ /* 0x002fea0003800000 */
.L_x_72:
[----:B------:R-:W-:Y:S01]  /*3840*/  UISETP.NE.AND UP0, UPT, UR18, 0x1, UPT ;  /* 0x000000011200788c */ /* 0x000fe2000bf05270 */
[----:B------:R-:W-:Y:S01]  /*3850*/  PLOP3.LUT P2, PT, PT, PT, PT, 0x80, 0x8 ;  /* 0x000000000008781c */ /* 0x000fe20003f4f070 */
[----:B------:R-:W-:Y:S02]  /*3860*/  UIADD3 UR21, UPT, UPT, UR17, 0x1, URZ ;  /* 0x0000000111157890 */ /* 0x000fe4000fffe0ff */
[----:B------:R-:W-:Y:S02]  /*3870*/  ULEA UR30, UR17, UR15, 0x9 ;  /* 0x0000000f111e7291 */ /* 0x000fe4000f8e48ff */
[----:B------:R-:W-:Y:S01]  /*3880*/  UISETP.NE.AND UP1, UPT, UR21, 0x5, UPT ;  /* 0x000000051500788c */ /* 0x000fe2000bf25270 */
[----:B------:R-:W-:Y:S01]  /*3890*/  PLOP3.LUT P0, PT, PT, PT, UP0, 0x80, 0x8 ;  /* 0x000000000008781c */ /* 0x000fe20003f0f008 */
[----:B------:R-:W-:Y:S02]  /*38a0*/  ULEA UR32, UR17, UR14, 0x8 ;  /* 0x0000000e11207291 */ /* 0x000fe4000f8e40ff */
[----:B------:R-:W-:Y:S02]  /*38b0*/  USEL UR16, URZ, 0x1, UP1 ;  /* 0x00000001ff107887 */ /* 0x000fe40008800000 */
[----:B------:R-:W-:Y:S02]  /*38c0*/  USEL UR21, UR21, URZ, UP1 ;  /* 0x000000ff15157287 */ /* 0x000fe40008800000 */
[----:B------:R-:W-:Y:S02]  /*38d0*/  UIADD3 UR36, UPT, UPT, UR30, 0x2, URZ ;  /* 0x000000021e247890 */ /* 0x000fe4000fffe0ff */
[----:B------:R-:W-:Y:S01]  /*38e0*/  @UP0 ULEA UR6, UR21, UR8, 0x3 ;  /* 0x0000000815060291 */ /* 0x000fe2000f8e18ff */
[----:B------:R-:W-:Y:S01]  /*38f0*/  LOP3.LUT R2, R2, UR16, RZ, 0x3c, !PT ;  /* 0x0000001002027c12 */ /* 0x000fe2000f8e3cff */
[----:B------:R-:W-:Y:S02]  /*3900*/  UIADD3 UR34, UPT, UPT, UR32, 0x2, URZ ;  /* 0x0000000220227890 */ /* 0x000fe4000fffe0ff */
[----:B------:R-:W-:Y:S01]  /*3910*/  UIADD3 UR9, UPT, UPT, UR9, 0x28, URZ ;  /* 0x0000002809097890 */ /* 0x000fe2000fffe0ff */
[----:B-1----:R-:W-:Y:S01]  /*3920*/  @P0 SHF.L.U32 R0, R2, 0x1f, RZ ;  /* 0x0000001f02000819 */ /* 0x002fe200000006ff */
[----:B------:R-:W-:Y:S01]  /*3930*/  UMOV UR31, 0x80004020 ;  /* 0x80004020001f7882 */ /* 0x000fe20000000000 */
[----:B------:R-:W-:Y:S01]  /*3940*/  UMOV UR33, 0x80004020 ;  /* 0x8000402000217882 */ /* 0x000fe20000000000 */
[----:B------:R-:W-:Y:S01]  /*3950*/  UMOV UR37, 0x80004020 ;  /* 0x8000402000257882 */ /* 0x000fe20000000000 */
[----:B------:R2:W3:Y:S01]  /*3960*/  @P0 SYNCS.PHASECHK.TRANS64.TRYWAIT P2, [UR6], R0 ;  /* 0x00000000ff0005a7 */ /* 0x0004e20008041106 */
[----:B------:R-:W-:Y:S01]  /*3970*/  UIADD3 UR20, UPT, UPT, UR20, 0x1, URZ ;  /* 0x0000000114147890 */ /* 0x000fe2000fffe0ff */
[----:B------:R2:W-:Y:S01]  /*3980*/  UTCHMMA.2CTA gdesc[UR32], gdesc[UR30], tmem[UR11], tmem[UR28], idesc[UR29], UP3 ;  /* 0x00ff1c1e200075ea */ /* 0x0005e20009a0000b */
[----:B------:R-:W-:Y:S02]  /*3990*/  UIADD3 UR18, UPT, UPT, UR18, -0x1, URZ ;  /* 0xffffffff12127890 */ /* 0x000fe4000fffe0ff */
[----:B------:R-:W-:Y:S02]  /*39a0*/  UISETP.NE.AND UP0, UPT, UR20, UR19, UPT ;  /* 0x000000131400728c */ /* 0x000fe4000bf05270 */
[----:B------:R-:W-:Y:S01]  /*39b0*/  UPLOP3.LUT UP3, UPT, UPT, UPT, UPT, 0x80, 0x8 ;  /* 0x000000000008789c */ /* 0x000fe20003f6f070 */
[----:B------:R-:W-:Y:S01]  /*39c0*/  UMOV UR35, 0x80004020 ;  /* 0x8000402000237882 */ /* 0x000fe20000000000 */
[----:B------:R-:W-:Y:S01]  /*39d0*/  UMOV UR17, UR21 ;  /* 0x0000001500117c82 */ /* 0x000fe20008000000 */
[----:B------:R2:W-:Y:S01]  /*39e0*/  UTCHMMA.2CTA gdesc[UR34], gdesc[UR36], tmem[UR11], tmem[UR26], idesc[UR27], UPT ;  /* 0x00ff1a24220075ea */ /* 0x0005e2000ba0000b */
[----:B------:R2:W-:Y:S03]  /*39f0*/  UTCBAR.2CTA.MULTICAST [UR9], URZ, UR13 ;  /* 0x000000ff090073e9 */ /* 0x0005e6000820080d */
[----:B------:R-:W-:Y:S05]  /*3a00*/  BRA.U UP0, `(.L_x_74) ;  /* 0xfffffffd00787547 */ /* 0x000fea000b83ffff */
.L_x_71:
[----:B------:R-:W-:Y:S01]  /*3a10*/  UIADD3 UR10, UPT, UPT, UR10, 0xc0, URZ ;  /* 0x000000c00a0a7890 */ /* 0x000fe2000fffe0ff */
[----:B------:R-:W-:-:S08]  /*3a20*/  UMOV UR20, UR19 ;  /* 0x0000001300147c82 */ /* 0x000fd00008000000 */
[----:B------:R4:W-:Y:S01]  /*3a30*/  UTCBAR.2CTA.MULTICAST [UR10], URZ, UR12 ;  /* 0x000000ff0a0073e9 */ /* 0x0009e2000820080c */
[----:B------:R-:W-:Y:S02]  /*3a40*/  NOP ;  /* 0x0000000000007918 */ /* 0x000fe40000000000 */
.L_x_69:
[----:B------:R-:W-:Y:S01]  /*3a50*/  UIADD3 UR22, UPT, UPT, UR22, 0x1, URZ ;  /* 0x0000000116167890 */ /* 0x000fe2000fffe0ff */
[----:B------:R-:W-:-:S03]  /*3a60*/  ISETP.NE.AND P0, PT, R8, 0x2, PT ;  /* 0x000000020800780c */ /* 0x000fc60003f05270 */
[----:B------:R-:W-:Y:S01]  /*3a70*/  UISETP.NE.AND UP0, UPT, UR22, 0x4, UPT ;  /* 0x000000041600788c */ /* 0x000fe2000bf05270 */
[----:B-12---:R-:W-:Y:S02]  /*3a80*/  SEL R0, RZ, 0x1, P0 ;  /* 0x00000001ff007807 */ /* 0x006fe40000000000 */
[----:B------:R-:W-:Y:S01]  /*3a90*/  SEL R8, R8, RZ, P0 ;  /* 0x000000ff08087207 */ /* 0x000fe20000000000 */
[----:B------:R-:W-:Y:S01]  /*3aa0*/  USEL UR6, URZ, 0x1, UP0 ;  /* 0x00000001ff067887 */ /* 0x000fe20008000000 */
[----:B------:R-:W-:Y:S01]  /*3ab0*/  LOP3.LUT R3, R3, R0, RZ, 0x3c, !PT ;  /* 0x0000000003037212 */ /* 0x000fe200078e3cff */
[----:B------:R-:W-:-:S04]  /*3ac0*/  USEL UR22, UR22, URZ, UP0 ;  /* 0x000000ff16167287 */ /* 0x000fc80008000000 */
[----:B------:R-:W-:Y:S01]  /*3ad0*/  LOP3.LUT R9, R9, UR6, RZ, 0x3c, !PT ;  /* 0x0000000609097c12 */ /* 0x000fe2000f8e3cff */
[----:B------:R-:W-:Y:S07]  /*3ae0*/  @P1 BRA `(.L_x_75) ;  /* 0xfffffff800b01947 */ /* 0x000fee000383ffff */
[----:B------:R-:W1:Y:S01]  /*3af0*/  S2UR UR6, SR_CgaCtaId ;  /* 0x00000000000679c3 */ /* 0x000e620000008800 */
[----:B------:R-:W-:Y:S01]  /*3b00*/  ELECT P0, URZ, PT ;  /* 0x0000000000ff782f */ /* 0x000fe20003800000 */
[----:B------:R-:W-:Y:S01]  /*3b10*/  HFMA2 R0, -RZ, RZ, 0, 5.9604644775390625e-08 ;  /* 0x00000001ff007431 */ /* 0x000fe200000001ff */
[----:B------:R-:W-:-:S05]  /*3b20*/  UMOV UR7, 0x40 ;  /* 0x0000004000077882 */ /* 0x000fca0000000000 */
[----:B------:R-:W-:Y:S01]  /*3b30*/  UVIRTCOUNT.DEALLOC.SMPOOL 0x80 ;  /* 0x000000800000784c */ /* 0x000fe20000000000 */
[----:B------:R-:W-:Y:S02]  /*3b40*/  UISETP.NE.AND UP0, UPT, UR5, URZ, UPT ;  /* 0x000000ff0500728c */ /* 0x000fe4000bf05270 */
[----:B-1----:R-:W-:-:S09]  /*3b50*/  ULEA UR6, UR6, UR7, 0x18 ;  /* 0x0000000706067291 */ /* 0x002fd2000f8ec0ff */
[----:B------:R1:W-:Y:S01]  /*3b60*/  @P0 STS.U8 [UR6+0x1c], R0 ;  /* 0x00001c00ff000988 */ /* 0x0003e20008000006 */
[----:B------:R-:W-:Y:S05]  /*3b70*/  BRA.U UP0, `(.L_x_76) ;  /* 0x0000000100a07547 */ /* 0x000fea000b800000 */
[----:B------:R-:W-:Y:S01]  /*3b80*/  UIADD3 UR5, UPT, UPT, UR8, 0xe0, URZ ;  /* 0x000000e008057890 */ /* 0x000fe2000fffe0ff */
[----:B------:R-:W-:-:S03]  /*3b90*/  SHF.L.U32 R2, R9, 0x1f, RZ ;  /* 0x0000001f09027819 */ /* 0x000fc600000006ff */
[----:B------:R-:W-:-:S09]  /*3ba0*/  ULEA UR7, UR22, UR5, 0x3 ;  /* 0x0000000516077291 */ /* 0x000fd2000f8e18ff */
[----:B------:R-:W2:Y:S02]  /*3bb0*/  SYNCS.PHASECHK.TRANS64.TRYWAIT P0, [UR7], R2 ;  /* 0x00000002ff0075a7 */ /* 0x000ea40008001107 */
[----:B--2---:R-:W-:Y:S05]  /*3bc0*/  @!P0 BRA `(.L_x_77) ;  /* 0x0000006000888947 */ /* 0x004fea0003800000 */
.L_x_175:
[----:B------:R-:W-:-:S04]  /*3bd0*/  UIADD3 UR9, UPT, UPT, UR22, 0x1, URZ ;  /* 0x0000000116097890 */ /* 0x000fc8000fffe0ff */
[----:B------:R-:W-:-:S04]  /*3be0*/  UISETP.NE.AND UP1, UPT, UR9, 0x4, UPT ;  /* 0x000000040900788c */ /* 0x000fc8000bf25270 */
[----:B----4-:R-:W-:Y:S02]  /*3bf0*/  USEL UR10, URZ, 0x1, UP1 ;  /* 0x00000001ff0a7887 */ /* 0x010fe40008800000 */
[----:B------:R-:W-:-:S04]  /*3c00*/  USEL UR9, UR9, URZ, UP1 ;  /* 0x000000ff09097287 */ /* 0x000fc80008800000 */
[----:B------:R-:W-:Y:S01]  /*3c10*/  ULEA UR7, UR9, UR5, 0x3 ;  /* 0x0000000509077291 */ /* 0x000fe2000f8e18ff */
[----:B-1----:R-:W-:-:S04]  /*3c20*/  LOP3.LUT R2, R9, UR10, RZ, 0x3c, !PT ;  /* 0x0000000a09027c12 */ /* 0x002fc8000f8e3cff */
[----:B------:R-:W-:-:S04]  /*3c30*/  SHF.L.U32 R3, R2, 0x1f, RZ ;  /* 0x0000001f02037819 */ /* 0x000fc800000006ff */
[----:B------:R-:W1:Y:S02]  /*3c40*/  SYNCS.PHASECHK.TRANS64.TRYWAIT P0, [UR7], R3 ;  /* 0x00000003ff0075a7 */ /* 0x000e640008001107 */
[----:B-1----:R-:W-:Y:S05]  /*3c50*/  @!P0 BRA `(.L_x_78) ;  /* 0x00000060007c8947 */ /* 0x002fea0003800000 */
.L_x_177:
        /* <DEDUP_REMOVED lines=9> */
.L_x_179:
[----:B------:R-:W-:-:S04]  /*3cf0*/  UIADD3 UR9, UPT, UPT, UR9, 0x1, URZ ;  /* 0x0000000109097890 */ /* 0x000fc8000fffe0ff */
[----:B------:R-:W-:-:S04]  /*3d00*/  UISETP.NE.AND UP1, UPT, UR9, 0x4, UPT ;  /* 0x000000040900788c */ /* 0x000fc8000bf25270 */
[----:B------:R-:W-:Y:S02]  /*3d10*/  USEL UR7, URZ, 0x1, UP1 ;  /* 0x00000001ff077887 */ /* 0x000fe40008800000 */
[----:B------:R-:W-:-:S04]  /*3d20*/  USEL UR9, UR9, URZ, UP1 ;  /* 0x000000ff09097287 */ /* 0x000fc80008800000 */
[----:B------:R-:W-:Y:S01]  /*3d30*/  ULEA UR9, UR9, UR5, 0x3 ;  /* 0x0000000509097291 */ /* 0x000fe2000f8e18ff */
[----:B------:R-:W-:-:S04]  /*3d40*/  LOP3.LUT R2, R2, UR7, RZ, 0x3c, !PT ;  /* 0x0000000702027c12 */ /* 0x000fc8000f8e3cff */
[----:B------:R-:W-:Y:S01]  /*3d50*/  SHF.L.U32 R2, R2, 0x1f, RZ ;  /* 0x0000001f02027819 */ /* 0x000fe200000006ff */
[----:B-1----:R-:W-:-:S04]  /*3d60*/  IMAD.U32 R0, RZ, RZ, UR9 ;  /* 0x00000009ff007e24 */ /* 0x002fc8000f8e00ff */
[----:B------:R1:W2:Y:S03]  /*3d70*/  SYNCS.PHASECHK.TRANS64.TRYWAIT P0, [R0+URZ], R2 ;  /* 0x00000002000075a7 */ /* 0x0002a600080011ff */
[----:B--2---:R-:W-:Y:S05]  /*3d80*/  @!P0 NANOSLEEP.SYNCS 0x989680 ;  /* 0x009896800000895d */ /* 0x004fea0003900000 */
[----:B------:R-:W2:Y:S02]  /*3d90*/  @!P0 SYNCS.PHASECHK.TRANS64 P0, [R0+URZ], R2 ;  /* 0x00000002000085a7 */ /* 0x000ea400080010ff */
[----:B--2---:R-:W-:Y:S05]  /*3da0*/  @P0 BRA `(.L_x_80) ;  /* 0x0000000000200947 */ /* 0x004fea0003800000 */
.L_x_81:
[----:B--2---:R2:W4:Y:S02]  /*3db0*/  SYNCS.PHASECHK.TRANS64.TRYWAIT P0, [R0+URZ], R2 ;  /* 0x00000002000075a7 */ /* 0x00452400080011ff */
[----:B----4-:R-:W-:Y:S05]  /*3dc0*/  @!P0 NANOSLEEP.SYNCS 0x989680 ;  /* 0x009896800000895d */ /* 0x010fea0003900000 */
[----:B------:R-:W4:Y:S02]  /*3dd0*/  @!P0 SYNCS.PHASECHK.TRANS64 P0, [R0+URZ], R2 ;  /* 0x00000002000085a7 */ /* 0x000f2400080010ff */
[----:B----4-:R-:W-:Y:S05]  /*3de0*/  @!P0 BRA `(.L_x_81) ;  /* 0xfffffffc00f08947 */ /* 0x010fea000383ffff */
[----:B------:R-:W-:Y:S05]  /*3df0*/  BRA `(.L_x_80) ;  /* 0x00000000000c7947 */ /* 0x000fea0003800000 */
.L_x_76:
[----:B------:R-:W-:-:S04]  /*3e00*/  UIADD3 UR5, UPT, UPT, UR8, 0x120, URZ ;  /* 0x0000012008057890 */ /* 0x000fc8000fffe0ff */
[----:B------:R-:W-:-:S09]  /*3e10*/  UPRMT UR5, UR4, 0x654, UR5 ;  /* 0x0000065404057896 */ /* 0x000fd20008000005 */
[----:B------:R-:W-:Y:S03]  /*3e20*/  SYNCS.ARRIVE.TRANS64.RED.A1T0 RZ, [UR5], RZ ;  /* 0x000000ffffff79a7 */ /* 0x000fe60008100405 */
.L_x_80:
[----:B-12---:R-:W-:Y:S01]  /*3e30*/  SHF.L.U32 R2, RZ, 0x1f, RZ ;  /* 0x0000001fff027819 */ /* 0x006fe200000006ff */
[----:B------:R-:W-:Y:S01]  /*3e40*/  UIADD3 UR5, UPT, UPT, UR8, 0x120, URZ ;  /* 0x0000012008057890 */ /* 0x000fe2000fffe0ff */
[----:B------:R-:W-:Y:S02]  /*3e50*/  PLOP3.LUT P0, PT, PT, PT, UP0, 0x80, 0x8 ;  /* 0x000000000008781c */ /* 0x000fe40003f0f008 */
[----:B------:R-:W1:Y:S02]  /*3e60*/  SYNCS.PHASECHK.TRANS64.TRYWAIT P1, [UR8+0x120], R2 ;  /* 0x00012002ff0075a7 */ /* 0x000e640008021108 */
[----:B-1----:R-:W-:Y:S09]  /*3e70*/  @!P1 BRA `(.L_x_82) ;  /* 0x0000006000249947 */ /* 0x002ff20003800000 */
.L_x_181:
[----:B------:R-:W-:Y:S01]  /*3e80*/  @!UP0 UPRMT UR5, UR4, 0x654, UR5 ;  /* 0x0000065404058896 */ /* 0x000fe20008000005 */
[----:B------:R-:W-:Y:S02]  /*3e90*/  UMOV UR8, 0xffff ;  /* 0x0000ffff00087882 */ /* 0x000fe40000000000 */
[----:B------:R-:W-:-:S06]  /*3ea0*/  UMOV UR4, 0x1 ;  /* 0x0000000100047882 */ /* 0x000fcc0000000000 */
[----:B------:R-:W-:Y:S01]  /*3eb0*/  @!P0 SYNCS.ARRIVE.TRANS64.RED.A1T0 RZ, [UR5], RZ ;  /* 0x000000ffffff89a7 */ /* 0x000fe20008100405 */
[----:B------:R-:W-:Y:S01]  /*3ec0*/  NOP ;  /* 0x0000000000007918 */ /* 0x000fe20000000000 */
[----:B-1----:R-:W1:Y:S01]  /*3ed0*/  LDS R0, [UR6+0x14] ;  /* 0x00001406ff007984 */ /* 0x002e620008000800 */
[----:B------:R-:W-:-:S04]  /*3ee0*/  ULOP3.LUT UR5, UR24, 0xffff, URZ, 0xc0, !UPT ;  /* 0x0000ffff18057892 */ /* 0x000fc8000f8ec0ff */
[----:B------:R-:W-:-:S04]  /*3ef0*/  USHF.R.U32.HI UR5, URZ, 0x5, UR5 ;  /* 0x00000005ff057899 */ /* 0x000fc80008011605 */
[----:B------:R-:W-:Y:S02]  /*3f00*/  USHF.L.U32 UR8, UR8, UR5, URZ ;  /* 0x0000000508087299 */ /* 0x000fe400080006ff */
[----:B------:R-:W-:-:S04]  /*3f10*/  USHF.L.U32 UR4, UR4, UR5, URZ ;  /* 0x0000000504047299 */ /* 0x000fc800080006ff */
[----:B-1----:R-:W-:-:S04]  /*3f20*/  LOP3.LUT R0, R0, UR8, RZ, 0xc0, !PT ;  /* 0x0000000800007c12 */ /* 0x002fc8000f8ec0ff */
[----:B------:R-:W-:-:S13]  /*3f30*/  ISETP.NE.AND P0, PT, R0, UR8, PT ;  /* 0x0000000800007c0c */ /* 0x000fda000bf05270 */
[----:B------:R-:W-:Y:S05]  /*3f40*/  @P0 BRA `(.L_x_83) ;  /* 0x0000000000580947 */ /* 0x000fea0003800000 */
[----:B------:R-:W1:Y:S02]  /*3f50*/  LDS R0, [UR6+0x18] ;  /* 0x00001806ff007984 */ /* 0x000e640008000800 */
[----:B-1----:R-:W-:-:S04]  /*3f60*/  LOP3.LUT R0, R0, UR4, RZ, 0xc0, !PT ;  /* 0x0000000400007c12 */ /* 0x002fc8000f8ec0ff */
[----:B------:R-:W-:-:S13]  /*3f70*/  ISETP.NE.AND P0, PT, R0, UR4, PT ;  /* 0x0000000400007c0c */ /* 0x000fda000bf05270 */
[----:B------:R-:W-:Y:S05]  /*3f80*/  @P0 BRA `(.L_x_84) ;  /* 0x00000000003c0947 */ /* 0x000fea0003800000 */
[----:B------:R-:W1:Y:S01]  /*3f90*/  S2R R2, SR_LANEID ;  /* 0x0000000000027919 */ /* 0x000e620000000000 */
[----:B------:R-:W-:Y:S01]  /*3fa0*/  ULOP3.LUT UR8, URZ, UR8, URZ, 0x33, !UPT ;  /* 0x00000008ff087292 */ /* 0x000fe2000f8e33ff */
[----:B------:R-:W-:Y:S02]  /*3fb0*/  VOTEU.ANY UR7, UPT, PT ;  /* 0x0000000000077886 */ /* 0x000fe400038e0100 */
[----:B------:R-:W-:-:S03]  /*3fc0*/  UFLO.U32 UR7, UR7 ;  /* 0x00000007000772bd */ /* 0x000fc600080e0000 */
[----:B------:R-:W-:-:S04]  /*3fd0*/  IMAD.U32 R0, RZ, RZ, UR8 ;  /* 0x00000008ff007e24 */ /* 0x000fc8000f8e00ff */
[----:B------:R2:W3:Y:S02]  /*3fe0*/  REDUX UR5, R0 ;  /* 0x00000000000573c4 */ /* 0x0004e40000000000 */
[----:B------:R1:W-:Y:S02]  /*3ff0*/  UTCATOMSWS.AND URZ, UR8 ;  /* 0x0000000800ff79e3 */ /* 0x0003e40008000000 */
[----:B-1----:R-:W-:Y:S02]  /*4000*/  ISETP.EQ.U32.AND P0, PT, R2, UR7, PT ;  /* 0x0000000702007c0c */ /* 0x002fe4000bf02070 */
[----:B--2---:R-:W-:Y:S02]  /*4010*/  LOP3.LUT R0, RZ, UR4, RZ, 0x33, !PT ;  /* 0x00000004ff007c12 */ /* 0x004fe4000f8e33ff */
[----:B---3--:R-:W-:Y:S02]  /*4020*/  MOV R2, UR5 ;  /* 0x0000000500027c02 */ /* 0x008fe40008000f00 */
[----:B------:R-:W1:Y:S07]  /*4030*/  REDUX UR4, R0 ;  /* 0x00000000000473c4 */ /* 0x000e6e0000000000 */
[----:B------:R2:W-:Y:S01]  /*4040*/  @P0 ATOMS.AND RZ, [UR6+0x14], R2 ;  /* 0x00001402ffff098c */ /* 0x0005e2000a800006 */
[----:B-1----:R-:W-:-:S05]  /*4050*/  IMAD.U32 R0, RZ, RZ, UR4 ;  /* 0x00000004ff007e24 */ /* 0x002fca000f8e00ff */
[----:B------:R2:W-:Y:S01]  /*4060*/  @P0 ATOMS.AND RZ, [UR6+0x18], R0 ;  /* 0x00001800ffff098c */ /* 0x0005e2000a800006 */
[----:B------:R-:W-:Y:S05]  /*4070*/  BRA `(.L_x_85) ;  /* 0x0000000000147947 */ /* 0x000fea0003800000 */
.L_x_84:
[----:B------:R-:W-:Y:S02]  /*4080*/  MOV R2, 0x40a0 ;  /* 0x000040a000027802 */ /* 0x000fe40000000f00 */
[----:B---345:R-:W-:Y:S05]  /*4090*/  CALL.REL.NOINC `($__internal_0_$__cuda_sm10x_tcgen05_guardrail_trap_col_being_dealloced_not_returned_by_alloc) ;  /* 0x0000006400047944 */ /* 0x038fea0003c00000 */
[----:B------:R-:W-:Y:S05]  /*40a0*/  BRA `(.L_x_85) ;  /* 0x0000000000087947 */ /* 0x000fea0003800000 */
.L_x_83:
[----:B------:R-:W-:Y:S02]  /*40b0*/  MOV R2, 0x40d0 ;  /* 0x000040d000027802 */ /* 0x000fe40000000f00 */
[----:B---345:R-:W-:Y:S05]  /*40c0*/  CALL.REL.NOINC `($__internal_2_$__cuda_sm10x_tcgen05_guardrail_trap_unallocated_columns_being_dealloced) ;  /* 0x0000006400107944 */ /* 0x038fea0003c00000 */
.L_x_85:
[----:B------:R-:W-:Y:S01]  /*40d0*/  NOP ;  /* 0x0000000000007918 */ /* 0x000fe20000000000 */
[----:B----4-:R-:W-:Y:S05]  /*40e0*/  EXIT ;  /* 0x000000000000794d */ /* 0x010fea0003800000 */
.L_x_56:
[----:B------:R-:W-:-:S09]  /*40f0*/  UISETP.NE.OR UP5, UPT, UR10, 0x3, !UP5 ;  /* 0x000000030a00788c */ /* 0x000fd2000efa5670 */
[----:B------:R-:W-:Y:S05]  /*4100*/  BRA.U UP5, `(.L_x_86) ;  /* 0x0000001105747547 */ /* 0x000fea000b800000 */
[----:B------:R-:W1:Y:S01]  /*4110*/  LDC R0, c[0x0][0xb30] ;  /* 0x0002cc00ff007b82 */ /* 0x000e620000000800 */
[----:B------:R-:W2:Y:S01]  /*4120*/  LDCU.64 UR8, c[0x0][0x888] ;  /* 0x00011100ff0877ac */ /* 0x000ea20008000a00 */
[----:B------:R-:W-:Y:S02]  /*4130*/  HFMA2 R27, -RZ, RZ, 0, 0 ;  /* 0x00000000ff1b7431 */ /* 0x000fe400000001ff */
[----:B------:R-:W-:Y:S01]  /*4140*/  IMAD.MOV.U32 R29, RZ, RZ, 0x1 ;  /* 0x00000001ff1d7424 */ /* 0x000fe200078e00ff */
[----:B------:R-:W-:Y:S01]  /*4150*/  MOV R25, 0x2000 ;  /* 0x0000200000197802 */ /* 0x000fe20000000f00 */
[----:B------:R-:W3:Y:S01]  /*4160*/  LDCU.64 UR4, c[0x0][0x890] ;  /* 0x00011200ff0477ac */ /* 0x000ee20008000a00 */
[----:B------:R-:W-:Y:S01]  /*4170*/  IMAD.MOV.U32 R28, RZ, RZ, RZ ;  /* 0x000000ffff1c7224 */ /* 0x000fe200078e00ff */
[----:B------:R-:W4:Y:S01]  /*4180*/  LDC R24, c[0x0][0x370] ;  /* 0x0000dc00ff187b82 */ /* 0x000f220000000800 */
[----:B------:R-:W-:Y:S01]  /*4190*/  UMOV UR7, 0x400 ;  /* 0x0000040000077882 */ /* 0x000fe20000000000 */
[----:B------:R-:W-:-:S02]  /*41a0*/  UPLOP3.LUT UP1, UPT, UPT, UPT, UPT, 0x40, 0x4 ;  /* 0x000000000004789c */ /* 0x000fc40003f2e870 */
[----:B------:R-:W-:-:S04]  /*41b0*/  ULEA UR7, UR37, UR7, 0x18 ;  /* 0x0000000725077291 */ /* 0x000fc8000f8ec0ff */
[----:B------:R-:W4:Y:S01]  /*41c0*/  LDC R3, c[0x0][0xb0c] ;  /* 0x0002c300ff037b82 */ /* 0x000f220000000800 */
[----:B------:R-:W-:Y:S02]  /*41d0*/  UIADD3 UR13, UPT, UPT, UR7, 0x68, URZ ;  /* 0x00000068070d7890 */ /* 0x000fe4000fffe0ff */
[----:B--2---:R-:W-:Y:S02]  /*41e0*/  UISETP.NE.U32.AND UP3, UPT, UR8, URZ, UPT ;  /* 0x000000ff0800728c */ /* 0x004fe4000bf65070 */
[----:B------:R-:W-:Y:S02]  /*41f0*/  UIADD3 UR41, UPT, UPT, UR7, 0x50, URZ ;  /* 0x0000005007297890 */ /* 0x000fe4000fffe0ff */
[----:B---3--:R-:W-:Y:S01]  /*4200*/  UISETP.NE.U32.AND UP4, UPT, UR4, URZ, UPT ;  /* 0x000000ff0400728c */ /* 0x008fe2000bf85070 */
[----:B------:R-:W2:Y:S01]  /*4210*/  LDC R18, c[0x0][0xb20] ;  /* 0x0002c800ff127b82 */ /* 0x000ea20000000800 */
[----:B-1----:R-:W-:Y:S01]  /*4220*/  ISETP.NE.AND P1, PT, R0, 0x1, PT ;  /* 0x000000010000780c */ /* 0x002fe20003f25270 */
[----:B------:R-:W-:-:S02]  /*4230*/  UISETP.NE.AND.EX UP3, UPT, UR9, URZ, UPT, UP3 ;  /* 0x000000ff0900728c */ /* 0x000fc4000bf65330 */
[----:B------:R-:W-:Y:S02]  /*4240*/  UIADD3 UR33, UPT, UPT, UR7, 0x58, URZ ;  /* 0x0000005807217890 */ /* 0x000fe4000fffe0ff */
[----:B------:R-:W-:Y:S02]  /*4250*/  UIADD3 UR25, UPT, UPT, UR7, 0x60, URZ ;  /* 0x0000006007197890 */ /* 0x000fe4000fffe0ff */
[----:B------:R-:W1:Y:S01]  /*4260*/  LDC.64 R30, c[0x0][0x348] ;  /* 0x0000d200ff1e7b82 */ /* 0x000e620000000a00 */
[----:B------:R-:W-:Y:S02]  /*4270*/  UPRMT UR13, UR37, 0x654, UR13 ;  /* 0x00000654250d7896 */ /* 0x000fe4000800000d */
[----:B------:R-:W-:-:S05]  /*4280*/  UISETP.NE.AND.EX UP4, UPT, UR5, URZ, UPT, UP4 ;  /* 0x000000ff0500728c */ /* 0x000fca000bf85340 */
[----:B------:R-:W3:Y:S08]  /*4290*/  LDC.64 R16, c[0x0][0xb10] ;  /* 0x0002c400ff107b82 */ /* 0x000ef00000000a00 */
[----:B------:R-:W1:Y:S08]  /*42a0*/  LDC.64 R6, c[0x0][0xb18] ;  /* 0x0002c600ff067b82 */ /* 0x000e700000000a00 */
[----:B------:R-:W1:Y:S08]  /*42b0*/  LDC.64 R4, c[0x0][0xb28] ;  /* 0x0002ca00ff047b82 */ /* 0x000e700000000a00 */
[----:B--2-4-:R-:W1:Y:S02]  /*42c0*/  LDC R19, c[0x0][0x374] ;  /* 0x0000dd00ff137b82 */ /* 0x014e640000000800 */
.L_x_97:
[C---:B------:R-:W-:Y:S02]  /*42d0*/  LEA R0, R28.reuse, UR7, 0x3 ;  /* 0x000000071c007c11 */ /* 0x040fe4000f8e18ff */
[----:B------:R-:W-:Y:S02]  /*42e0*/  SHF.L.U32 R2, R27, 0x1f, RZ ;  /* 0x0000001f1b027819 */ /* 0x000fe400000006ff */
[----:B------:R-:W-:Y:S02]  /*42f0*/  LEA R20, R28, UR7, 0x4 ;  /* 0x000000071c147c11 */ /* 0x000fe4000f8e20ff */
[----:B--2---:R-:W2:Y:S02]  /*4300*/  SYNCS.PHASECHK.TRANS64.TRYWAIT P0, [R0+URZ+0xa0], R2 ;  /* 0x0000a002000075a7 */ /* 0x004ea400080011ff */
[----:B--2---:R-:W-:Y:S05]  /*4310*/  @!P0 BRA `(.L_x_87) ;  /* 0x0000005c00148947 */ /* 0x004fea0003800000 */
.L_x_182:
[----:B------:R-:W-:Y:S01]  /*4320*/  ISETP.GE.AND P0, PT, R40, 0x1, PT ;  /* 0x000000012800780c */ /* 0x000fe20003f06270 */
[----:B------:R-:W4:Y:S01]  /*4330*/  LDS.128 R20, [R20+0x130] ;  /* 0x0001300014147984 */ /* 0x000f220000000c00 */
[----:B--2---:R-:W-:Y:S01]  /*4340*/  VIADD R0, R0, 0xb0 ;  /* 0x000000b000007836 */ /* 0x004fe20000000000 */
[----:B------:R-:W-:Y:S01]  /*4350*/  @!PT LDS RZ, [RZ] ;  /* 0x00000000fffff984 */ /* 0x000fe20000000800 */
[----:B------:R-:W-:Y:S01]  /*4360*/  @!PT LDS RZ, [RZ] ;  /* 0x00000000fffff984 */ /* 0x000fe20000000800 */
[----:B------:R-:W-:Y:S01]  /*4370*/  @!PT LDS RZ, [RZ] ;  /* 0x00000000fffff984 */ /* 0x000fe20000000800 */
[----:B------:R-:W-:Y:S01]  /*4380*/  @!PT LDS RZ, [RZ] ;  /* 0x00000000fffff984 */ /* 0x000fe20000000800 */
[----:B------:R2:W-:Y:S06]  /*4390*/  MEMBAR.ALL.CTA ;  /* 0x0000000000007992 */ /* 0x0005ec0000008000 */
[----:B--2---:R-:W2:Y:S01]  /*43a0*/  FENCE.VIEW.ASYNC.S ;  /* 0x00000000000073c6 */ /* 0x004ea20000000000 */
[----:B------:R-:W-:Y:S04]  /*43b0*/  PRMT R0, RZ, 0x654, R0 ;  /* 0x00000654ff007816 */ /* 0x000fe80000000000 */
[----:B--2---:R2:W-:Y:S01]  /*43c0*/  SYNCS.ARRIVE.TRANS64.RED.A1T0 RZ, [R0+URZ], RZ ;  /* 0x000000ff00ff79a7 */ /* 0x0045e200081004ff */
[----:B----4-:R-:W-:Y:S11]  /*43d0*/  LOP3.LUT P3, RZ, R22, 0x1, RZ, 0xc0, !PT ;  /* 0x0000000116ff7812 */ /* 0x010ff6000786c0ff */
[----:B------:R-:W-:Y:S02]  /*43e0*/  @!UPT UIADD3 URZ, UPT, UPT, URZ, URZ, URZ ;  /* 0x000000fffffff290 */ /* 0x000fe4000fffe0ff */
[----:B------:R-:W-:Y:S02]  /*43f0*/  @P3 MOV R11, R20 ;  /* 0x00000014000b3202 */ /* 0x000fe40000000f00 */
[----:B------:R-:W-:Y:S01]  /*4400*/  @P3 LOP3.LUT R10, R21, 0xffff, RZ, 0xc0, !PT ;  /* 0x0000ffff150a3812 */ /* 0x000fe200078ec0ff */
[----:B--2---:R-:W-:Y:S06]  /*4410*/  @!P0 BRA `(.L_x_88) ;  /* 0x0000000000a48947 */ /* 0x004fec0003800000 */
[-C--:B-1----:R-:W-:Y:S01]  /*4420*/  IMAD.HI.U32 R0, R19, R7.reuse, RZ ;  /* 0x0000000713007227 */ /* 0x082fe200078e00ff */
[----:B------:R-:W-:Y:S02]  /*4430*/  ISETP.NE.AND P0, PT, R6, 0x1, PT ;  /* 0x000000010600780c */ /* 0x000fe40003f05270 */
[----:B------:R-:W-:Y:S01]  /*4440*/  ISETP.NE.AND P2, PT, R40, 0x1, PT ;  /* 0x000000012800780c */ /* 0x000fe20003f45270 */
[----:B---3--:R-:W-:Y:S01]  /*4450*/  IMAD.HI.U32 R9, R24, R16, RZ ;  /* 0x0000001018097227 */ /* 0x008fe200078e00ff */
[----:B------:R-:W-:Y:S02]  /*4460*/  SHF.R.U32.HI R0, RZ, R18, R0 ;  /* 0x00000012ff007219 */ /* 0x000fe40000011600 */
[----:B------:R-:W-:Y:S01]  /*4470*/  ISETP.NE.AND P4, PT, R3, 0x1, PT ;  /* 0x000000010300780c */ /* 0x000fe20003f85270 */
[----:B------:R-:W-:Y:S01]  /*4480*/  IMAD.HI.U32 R13, R10, R7, RZ ;  /* 0x000000070a0d7227 */ /* 0x000fe200078e00ff */
[----:B------:R-:W-:Y:S02]  /*4490*/  SHF.R.U32.HI R9, RZ, R17, R9 ;  /* 0x00000011ff097219 */ /* 0x000fe40000011609 */
[----:B------:R-:W-:Y:S01]  /*44a0*/  SEL R0, R19, R0, !P0 ;  /* 0x0000000013007207 */ /* 0x000fe20004000000 */
[----:B------:R-:W-:Y:S01]  /*44b0*/  IMAD.HI.U32 R12, R11, R16, RZ ;  /* 0x000000100b0c7227 */ /* 0x000fe200078e00ff */
[----:B------:R-:W-:Y:S03]  /*44c0*/  SEL R9, R24, R9, !P4 ;  /* 0x0000000918097207 */ /* 0x000fe60006000000 */
[-C--:B------:R-:W-:Y:S01]  /*44d0*/  IMAD.HI.U32 R8, R0, R4.reuse, RZ ;  /* 0x0000000400087227 */ /* 0x080fe200078e00ff */
[----:B------:R-:W-:Y:S03]  /*44e0*/  SHF.R.U32.HI R12, RZ, R17, R12 ;  /* 0x00000011ff0c7219 */ /* 0x000fe6000001160c */
[----:B------:R-:W-:Y:S01]  /*44f0*/  IMAD.HI.U32 R2, R9, R4, RZ ;  /* 0x0000000409027227 */ /* 0x000fe200078e00ff */
[-C--:B------:R-:W-:Y:S02]  /*4500*/  @P2 SHF.R.U32.HI R0, RZ, R5.reuse, R8 ;  /* 0x00000005ff002219 */ /* 0x080fe40000011608 */
[----:B------:R-:W-:Y:S02]  /*4510*/  SHF.R.U32.HI R8, RZ, R18, R13 ;  /* 0x00000012ff087219 */ /* 0x000fe4000001160d */
[----:B------:R-:W-:Y:S01]  /*4520*/  @P2 SHF.R.U32.HI R9, RZ, R5, R2 ;  /* 0x00000005ff092219 */ /* 0x000fe20000011602 */
[----:B------:R-:W-:Y:S01]  /*4530*/  IMAD R0, R40, R0, RZ ;  /* 0x0000000028007224 */ /* 0x000fe200078e02ff */
[----:B------:R-:W-:Y:S02]  /*4540*/  SEL R8, R10, R8, !P0 ;  /* 0x000000080a087207 */ /* 0x000fe40004000000 */
[----:B------:R-:W-:Y:S01]  /*4550*/  SEL R2, R11, R12, !P4 ;  /* 0x0000000c0b027207 */ /* 0x000fe20006000000 */
[----:B------:R-:W-:Y:S01]  /*4560*/  IMAD R12, R40, R9, RZ ;  /* 0x00000009280c7224 */ /* 0x000fe200078e02ff */
[C---:B------:R-:W-:Y:S01]  /*4570*/  ISETP.GE.AND P0, PT, R8.reuse, R0, PT ;  /* 0x000000000800720c */ /* 0x040fe20003f06270 */
[----:B------:R-:W-:Y:S03]  /*4580*/  IMAD.HI.U32 R0, R8, R4, RZ ;  /* 0x0000000408007227 */ /* 0x000fe600078e00ff */
[----:B------:R-:W-:Y:S02]  /*4590*/  ISETP.GE.OR P0, PT, R2, R12, P0 ;  /* 0x0000000c0200720c */ /* 0x000fe40000706670 */
[-C--:B------:R-:W-:Y:S04]  /*45a0*/  SHF.R.U32.HI R0, RZ, R5.reuse, R0 ;  /* 0x00000005ff007219 */ /* 0x080fe80000011600 */
[----:B------:R-:W-:Y:S05]  /*45b0*/  SEL R13, R8, R0, !P2 ;  /* 0x00000000080d7207 */ /* 0x000fea0005000000 */
[----:B------:R-:W-:Y:S02]  /*45c0*/  IMAD.MOV R12, RZ, RZ, -R13 ;  /* 0x000000ffff0c7224 */ /* 0x000fe400078e0a0d */
[----:B------:R-:W-:Y:S04]  /*45d0*/  @!P0 IMAD.HI.U32 R0, R2, R4, RZ ;  /* 0x0000000402008227 */ /* 0x000fe800078e00ff */
[----:B------:R-:W-:Y:S01]  /*45e0*/  IMAD R12, R40, R12, R8 ;  /* 0x0000000c280c7224 */ /* 0x000fe200078e0208 */
[----:B------:R-:W-:Y:S04]  /*45f0*/  @!P0 SHF.R.U32.HI R0, RZ, R5, R0 ;  /* 0x00000005ff008219 */ /* 0x000fe80000011600 */
[----:B------:R-:W-:Y:S04]  /*4600*/  @!P0 SEL R0, R2, R0, !P2 ;  /* 0x0000000002008207 */ /* 0x000fe80005000000 */
[----:B------:R-:W-:Y:S01]  /*4610*/  @!P0 IADD3 R13, PT, PT, R13, -R0, RZ ;  /* 0x800000000d0d8210 */ /* 0x000fe20007ffe0ff */
[----:B------:R-:W-:Y:S01]  /*4620*/  @!P0 IMAD R0, R9, R12, R0 ;  /* 0x0000000c09008224 */ /* 0x000fe200078e0200 */
[----:B------:R-:W-:Y:S01]  /*4630*/  IADD3 R9, PT, PT, -R8, RZ, RZ ;  /* 0x000000ff08097210 */ /* 0x000fe20007ffe1ff */
[--C-:B------:R-:W-:Y:S02]  /*4640*/  IMAD.MOV R12, RZ, RZ, -R2.reuse ;  /* 0x000000ffff0c7224 */ /* 0x100fe400078e0a02 */
[----:B------:R-:W-:Y:S02]  /*4650*/  @!P0 IMAD R8, R13, R40, R2 ;  /* 0x000000280d088224 */ /* 0x000fe400078e0202 */
[----:B------:R-:W-:Y:S02]  /*4660*/  @!P0 IMAD.MOV.U32 R2, RZ, RZ, R0 ;  /* 0x000000ffff028224 */ /* 0x000fe400078e0000 */
[----:B------:R-:W-:Y:S02]  /*4670*/  IMAD R11, R3, R12, R11 ;  /* 0x0000000c030b7224 */ /* 0x000fe400078e020b */
[----:B------:R-:W-:Y:S02]  /*4680*/  IMAD R10, R6, R9, R10 ;  /* 0x00000009060a7224 */ /* 0x000fe400078e020a */
[----:B------:R-:W-:Y:S02]  /*4690*/  IMAD R11, R2, R3, R11 ;  /* 0x00000003020b7224 */ /* 0x000fe400078e020b */
[----:B------:R-:W-:Y:S02]  /*46a0*/  IMAD R10, R8, R6, R10 ;  /* 0x00000006080a7224 */ /* 0x000fe400078e020a */
.L_x_88:
[----:B------:R-:W-:Y:S05]  /*46b0*/  BRA.U UP1, `(.L_x_89) ;  /* 0x0000000101107547 */ /* 0x000fea000b800000 */
[----:B------:R-:W-:Y:S04]  /*46c0*/  MOV R2, UR6 ;  /* 0x0000000600027c02 */ /* 0x000fe80008000f00 */
[----:B------:R-:W-:Y:S04]  /*46d0*/  SHF.L.U32 R2, R2, 0x1f, RZ ;  /* 0x0000001f02027819 */ /* 0x000fe800000006ff */
[----:B------:R-:W2:Y:S02]  /*46e0*/  SYNCS.PHASECHK.TRANS64.TRYWAIT P0, [UR7+0x98], R2 ;  /* 0x00009802ff0075a7 */ /* 0x000ea40008001107 */
[----:B--2---:R-:W-:Y:S05]  /*46f0*/  @!P0 BRA `(.L_x_90) ;  /* 0x0000005800308947 */ /* 0x004fea0003800000 */
.L_x_89:
[----:B------:R-:W-:Y:S02]  /*4700*/  R2UR UR42, R15 ;  /* 0x000000000f2a72ca */ /* 0x000fe400000e0000 */
[----:B------:R-:W-:Y:S02]  /*4710*/  R2UR UR43, R14 ;  /* 0x000000000e2b72ca */ /* 0x000fe400000e0000 */
[----:B------:R-:W-:Y:S02]  /*4720*/  ISETP.NE.U32.AND P2, PT, RZ, UR4, PT ;  /* 0x00000004ff007c0c */ /* 0x000fe4000bf45070 */
[----:B------:R-:W-:Y:S02]  /*4730*/  SHF.L.U32 R14, R29, 0x1f, RZ ;  /* 0x0000001f1d0e7819 */ /* 0x000fe400000006ff */
[----:B------:R-:W-:Y:S05]  /*4740*/  ISETP.NE.AND.EX P2, PT, RZ, UR5, PT, P2 ;  /* 0x00000005ff007c0c */ /* 0x000fea000bf45320 */
[----:B------:R-:W-:Y:S02]  /*4750*/  USHF.L.U32 UR42, UR42, 0x8, URZ ;  /* 0x000000082a2a7899 */ /* 0x000fe400080006ff */
[----:B------:R-:W-:Y:S01]  /*4760*/  USHF.L.U32 UR43, UR43, 0x6, URZ ;  /* 0x000000062b2b7899 */ /* 0x000fe200080006ff */
[----:B------:R-:W-:Y:S11]  /*4770*/  BRA.U !UP4, `(.L_x_91) ;  /* 0x000000010c347547 */ /* 0x000ff6000b800000 */
[----:B------:R-:W-:Y:S01]  /*4780*/  UPLOP3.LUT UP0, UPT, UPT, UPT, UP3, 0x80, 0x8 ;  /* 0x000000000008789c */ /* 0x000fe20003f0f030 */
[----:B--2---:R-:W-:Y:S02]  /*4790*/  HFMA2 R0, -RZ, RZ, 0, 5.9604644775390625e-08 ;  /* 0x00000001ff007431 */ /* 0x004fe400000001ff */
[----:B------:R-:W-:Y:S03]  /*47a0*/  IMAD.MOV.U32 R92, RZ, RZ, 0x1 ;  /* 0x00000001ff5c7424 */ /* 0x000fe600078e00ff */
[----:B------:R-:W-:Y:S05]  /*47b0*/  PLOP3.LUT P0, PT, PT, PT, UP0, 0x80, 0x8 ;  /* 0x000000000008781c */ /* 0x000fea0003f0f008 */
[----:B------:R-:W2:Y:S01]  /*47c0*/  @UP0 LDCU.64 UR10, c[0x0][0x888] ;  /* 0x00011100ff0a07ac */ /* 0x000ea20008000a00 */
[----:B------:R-:W-:Y:S07]  /*47d0*/  @UP0 UIMAD UR8, UR36, UR4, URZ ;  /* 0x00000004240802a4 */ /* 0x000fee000f8e02ff */
[----:B------:R-:W-:Y:S01]  /*47e0*/  @!P0 PRMT R92, R0, 0x7610, R92 ;  /* 0x00007610005c8816 */ /* 0x000fe2000000005c */
[----:B--2---:R-:W-:Y:S03]  /*47f0*/  @UP0 UIMAD.WIDE UR10, UR8, 0x4, UR10 ;  /* 0x00000004080a08a5 */ /* 0x004fe6000f8e020a */
[----:B------:R-:W2:Y:S03]  /*4800*/  @!UP0 LDCU UR8, c[0x0][0x880] ;  /* 0x00011000ff0887ac */ /* 0x000ea60008000800 */
[----:B------:R-:W-:Y:S01]  /*4810*/  IMAD.U32 R8, RZ, RZ, UR10 ;  /* 0x0000000aff087e24 */ /* 0x000fe2000f8e00ff */
[----:B------:R-:W-:Y:S05]  /*4820*/  MOV R9, UR11 ;  /* 0x0000000b00097c02 */ /* 0x000fea0008000f00 */
[----:B-----5:R4:W5:Y:S02]  /*4830*/  @P0 LDG.E R49, desc[UR46][R8.64] ;  /* 0x0000002e08310981 */ /* 0x020964000c1e1900 */
[----:B--2-4-:R-:W-:Y:S07]  /*4840*/  @!P0 IMAD.U32 R49, RZ, RZ, UR8 ;  /* 0x00000008ff318e24 */ /* 0x014fee000f8e00ff */
.L_x_91:
[----:B-----5:R-:W-:Y:S01]  /*4850*/  @!P2 FSETP.EQ.AND P0, PT, R49, RZ, PT ;  /* 0x000000ff3100a20b */ /* 0x020fe20003f02000 */
[----:B------:R-:W-:Y:S01]  /*4860*/  @!UPT UIADD3 URZ, UPT, UPT, URZ, URZ, URZ ;  /* 0x000000fffffff290 */ /* 0x000fe2000fffe0ff */
[----:B------:R-:W-:Y:S11]  /*4870*/  @!P2 BRA `(.L_x_92) ;  /* 0x000000000014a947 */ /* 0x000ff60003800000 */
[----:B------:R-:W-:Y:S02]  /*4880*/  LOP3.LUT P2, RZ, R92, 0xff, RZ, 0xc0, !PT ;  /* 0x000000ff5cff7812 */ /* 0x000fe4000784c0ff */
[----:B------:R-:W-:Y:S04]  /*4890*/  PLOP3.LUT P0, PT, PT, PT, UP0, 0x80, 0x8 ;  /* 0x000000000008781c */ /* 0x000fe80003f0f008 */
[----:B------:R-:W-:Y:S07]  /*48a0*/  PLOP3.LUT P0, PT, P0, PT, PT, 0x8, 0x80 ;  /* 0x000000000080781c */ /* 0x000fee000070e170 */
[----:B------:R-:W-:Y:S11]  /*48b0*/  @P2 FSETP.EQ.AND P0, PT, R49, RZ, PT ;  /* 0x000000ff3100220b */ /* 0x000ff60003f02000 */
[----:B------:R-:W-:Y:S02]  /*48c0*/  @!UPT UIADD3 URZ, UPT, UPT, URZ, URZ, URZ ;  /* 0x000000fffffff290 */ /* 0x000fe4000fffe0ff */
.L_x_92:
[----:B------:R-:W4:Y:S01]  /*48d0*/  SYNCS.PHASECHK.TRANS64.TRYWAIT P2, [UR7+0x70], R14 ;  /* 0x0000700eff0075a7 */ /* 0x000f220008041107 */
[----:B------:R-:W-:Y:S04]  /*48e0*/  ELECT P4, URZ, PT ;  /* 0x0000000000ff782f */ /* 0x000fe80003880000 */
[----:B------:R-:W-:Y:S11]  /*48f0*/  PLOP3.LUT P4, PT, P0, P4, PT, 0xf2, 0x2f ;  /* 0x00000000002f781c */ /* 0x000ff60000789e72 */
[----:B------:R-:W-:Y:S02]  /*4900*/  @!UPT UIADD3 URZ, UPT, UPT, URZ, URZ, URZ ;  /* 0x000000fffffff290 */ /* 0x000fe4000fffe0ff */
[----:B-1----:R-:W-:Y:S05]  /*4910*/  @!P4 IADD3 R8, P0, PT, R30, 0x580, RZ ;  /* 0x000005801e08c810 */ /* 0x002fea0007f1e0ff */
[----:B--2---:R-:W-:Y:S01]  /*4920*/  @!P4 IMAD.X R2, RZ, RZ, R31, P0 ;  /* 0x000000ffff02c224 */ /* 0x004fe200000e061f */
[----:B----4-:R-:W-:Y:S07]  /*4930*/  @!P2 BRA `(.L_x_93) ;  /* 0x0000005400b8a947 */ /* 0x010fee0003800000 */
.L_x_185:
[----:B------:R-:W-:Y:S01]  /*4940*/  @!P4 R2UR UR9, R8 ;  /* 0x000000000809c2ca */ /* 0x000fe200000e0000 */
[----:B------:R-:W-:Y:S01]  /*4950*/  VOTEU.ALL UP1, P4 ;  /* 0x0000000000ff7886 */ /* 0x000fe20002020000 */
[----:B------:R-:W-:Y:S01]  /*4960*/  @!P4 R2UR UR8, R2 ;  /* 0x000000000208c2ca */ /* 0x000fe200000e0000 */
[----:B------:R-:W-:Y:S01]  /*4970*/  VOTEU.ALL UP2, P4 ;  /* 0x0000000000ff7886 */ /* 0x000fe20002040000 */
[----:B------:R-:W-:Y:S01]  /*4980*/  UMOV UR16, 0x0 ;  /* 0x0000000000107882 */ /* 0x000fe20000000000 */
[----:B------:R-:W-:Y:S01]  /*4990*/  UMOV UR17, 0x10000000 ;  /* 0x1000000000117882 */ /* 0x000fe20000000000 */
[----:B------:R-:W-:Y:S01]  /*49a0*/  @!UP1 UIADD3 UR40, UPT, UPT, UR7, 0x200, URZ ;  /* 0x0000020007289890 */ /* 0x000fe2000fffe0ff */
[----:B-1----:R-:W-:Y:S01]  /*49b0*/  @!P4 IMAD.MOV.U32 R0, RZ, RZ, 0x2000 ;  /* 0x00002000ff00c424 */ /* 0x002fe200078e00ff */
[----:B------:R-:W-:Y:S01]  /*49c0*/  UMOV UR44, UR36 ;  /* 0x00000024002c7c82 */ /* 0x000fe20008000000 */
[----:B------:R-:W-:Y:S01]  /*49d0*/  @!UP1 UIADD3 UR10, UPT, UPT, UR42, 0x80, URZ ;  /* 0x000000802a0a9890 */ /* 0x000fe2000fffe0ff */
[----:B------:R-:W-:Y:S01]  /*49e0*/  UMOV UR11, UR43 ;  /* 0x0000002b000b7c82 */ /* 0x000fe20008000000 */
[----:B------:R-:W-:Y:S02]  /*49f0*/  UMOV UR12, UR36 ;  /* 0x00000024000c7c82 */ /* 0x000fe40008000000 */
[----:B------:R-:W-:Y:S01]  /*4a00*/  IMAD.U32 R8, RZ, RZ, UR9 ;  /* 0x00000009ff087e24 */ /* 0x000fe2000f8e00ff */
[----:B------:R-:W-:Y:S01]  /*4a10*/  UMOV UR9, UR41 ;  /* 0x0000002900097c82 */ /* 0x000fe20008000000 */
[----:B------:R-:W-:Y:S01]  /*4a20*/  IMAD.U32 R9, RZ, RZ, UR8 ;  /* 0x00000008ff097e24 */ /* 0x000fe2000f8e00ff */
[----:B------:R-:W-:Y:S02]  /*4a30*/  @!UP1 UIADD3 UR8, UPT, UPT, UR7, 0x1200, URZ ;  /* 0x0000120007089890 */ /* 0x000fe4000fffe0ff */
[----:B------:R-:W-:Y:S01]  /*4a40*/  @!P4 R2UR UR18, R8 ;  /* 0x000000000812c2ca */ /* 0x000fe200000e0000 */
[----:B------:R-:W-:Y:S01]  /*4a50*/  VOTEU.ALL UP1, P4 ;  /* 0x0000000000ff7886 */ /* 0x000fe20002020000 */
[----:B------:R-:W-:Y:S01]  /*4a60*/  @!P4 R2UR UR19, R9 ;  /* 0x000000000913c2ca */ /* 0x000fe200000e0000 */
[----:B------:R-:W-:Y:S01]  /*4a70*/  UPRMT UR14, UR37, 0x654, UR41 ;  /* 0x00000654250e7896 */ /* 0x000fe20008000029 */
[----:B------:R-:W-:Y:S05]  /*4a80*/  @!P4 IADD3 R8, P0, PT, R30, 0x580, RZ ;  /* 0x000005801e08c810 */ /* 0x000fea0007f1e0ff */
[----:B------:R-:W-:Y:S06]  /*4a90*/  @!P4 IMAD.X R2, RZ, RZ, R31, P0 ;  /* 0x000000ffff02c224 */ /* 0x000fec00000e061f */
[----:B------:R1:W-:Y:S01]  /*4aa0*/  @!UP2 UTMALDG.3D [UR40], [UR18], desc[UR16] ;  /* 0x000010281200a5b4 */ /* 0x0003e20008011000 */
[----:B------:R1:W-:Y:S01]  /*4ab0*/  @!UP1 UTMALDG.3D [UR8], [UR18], desc[UR16] ;  /* 0x00001008120095b4 */ /* 0x0003e20008011000 */
[----:B------:R1:W-:Y:S01]  /*4ac0*/  @!P4 SYNCS.ARRIVE.TRANS64.RED.A0TR RZ, [UR7+0x50], R0 ;  /* 0x00005000ffffc9a7 */ /* 0x0003e20008300407 */
[----:B------:R-:W-:Y:S01]  /*4ad0*/  SYNCS.ARRIVE.TRANS64.RED.A1T0 RZ, [UR14], RZ ;  /* 0x000000ffffff79a7 */ /* 0x000fe2000810040e */
[----:B------:R-:W2:Y:S02]  /*4ae0*/  SYNCS.PHASECHK.TRANS64.TRYWAIT P2, [UR7+0x78], R14 ;  /* 0x0000780eff0075a7 */ /* 0x000ea40008041107 */
[----:B-12---:R-:W-:Y:S05]  /*4af0*/  @!P2 BRA `(.L_x_94) ;  /* 0x000000540060a947 */ /* 0x006fea0003800000 */
.L_x_187:
        /* <DEDUP_REMOVED lines=8> */
[----:B------:R-:W-:Y:S01]  /*4b80*/  @!UP1 UIADD3 UR32, UPT, UPT, UR7, 0x2200, URZ ;  /* 0x0000220007209890 */ /* 0x000fe2000fffe0ff */
[----:B------:R-:W-:Y:S01]  /*4b90*/  UMOV UR35, UR43 ;  /* 0x0000002b00237c82 */ /* 0x000fe20008000000 */
[----:B------:R-:W-:Y:S03]  /*4ba0*/  @!UP1 UIADD3 UR10, UPT, UPT, UR42, 0xa0, URZ ;  /* 0x000000a02a0a9890 */ /* 0x000fe6000fffe0ff */
[----:B------:R-:W-:Y:S01]  /*4bb0*/  IMAD.U32 R8, RZ, RZ, UR9 ;  /* 0x00000009ff087e24 */ /* 0x000fe2000f8e00ff */
[----:B------:R-:W-:Y:S01]  /*4bc0*/  UMOV UR9, UR33 ;  /* 0x0000002100097c82 */ /* 0x000fe20008000000 */
[----:B------:R-:W-:Y:S01]  /*4bd0*/  IMAD.U32 R9, RZ, RZ, UR8 ;  /* 0x00000008ff097e24 */ /* 0x000fe2000f8e00ff */
[----:B------:R-:W-:Y:S02]  /*4be0*/  @!UP1 UIADD3 UR8, UPT, UPT, UR7, 0x3200, URZ ;  /* 0x0000320007089890 */ /* 0x000fe4000fffe0ff */
[----:B------:R-:W-:Y:S01]  /*4bf0*/  @!P4 R2UR UR18, R8 ;  /* 0x000000000812c2ca */ /* 0x000fe200000e0000 */
[----:B------:R-:W-:Y:S01]  /*4c00*/  VOTEU.ALL UP1, P4 ;  /* 0x0000000000ff7886 */ /* 0x000fe20002020000 */
[----:B------:R-:W-:Y:S01]  /*4c10*/  @!P4 R2UR UR19, R9 ;  /* 0x000000000913c2ca */ /* 0x000fe200000e0000 */
[----:B------:R-:W-:Y:S01]  /*4c20*/  UMOV UR11, UR43 ;  /* 0x0000002b000b7c82 */ /* 0x000fe20008000000 */
[----:B------:R-:W-:Y:S01]  /*4c30*/  UMOV UR12, UR36 ;  /* 0x00000024000c7c82 */ /* 0x000fe20008000000 */
[----:B------:R-:W-:Y:S01]  /*4c40*/  UPRMT UR14, UR37, 0x654, UR33 ;  /* 0x00000654250e7896 */ /* 0x000fe20008000021 */
[----:B------:R-:W-:Y:S05]  /*4c50*/  @!P4 IADD3 R8, P0, PT, R30, 0x580, RZ ;  /* 0x000005801e08c810 */ /* 0x000fea0007f1e0ff */
[----:B------:R-:W-:Y:S04]  /*4c60*/  @!P4 IMAD.X R2, RZ, RZ, R31, P0 ;  /* 0x000000ffff02c224 */ /* 0x000fe800000e061f */
[----:B------:R1:W-:Y:S01]  /*4c70*/  @!UP2 UTMALDG.3D [UR32], [UR18], desc[UR16] ;  /* 0x000010201200a5b4 */ /* 0x0003e20008011000 */
[----:B------:R1:W-:Y:S01]  /*4c80*/  @!UP1 UTMALDG.3D [UR8], [UR18], desc[UR16] ;  /* 0x00001008120095b4 */ /* 0x0003e20008011000 */
[----:B------:R1:W-:Y:S01]  /*4c90*/  @!P4 SYNCS.ARRIVE.TRANS64.RED.A0TR RZ, [UR7+0x58], R0 ;  /* 0x00005800ffffc9a7 */ /* 0x0003e20008300407 */
[----:B------:R-:W-:Y:S01]  /*4ca0*/  SYNCS.ARRIVE.TRANS64.RED.A1T0 RZ, [UR14], RZ ;  /* 0x000000ffffff79a7 */ /* 0x000fe2000810040e */
[----:B------:R-:W2:Y:S02]  /*4cb0*/  SYNCS.PHASECHK.TRANS64.TRYWAIT P2, [UR7+0x80], R14 ;  /* 0x0000800eff0075a7 */ /* 0x000ea40008041107 */
[----:B-12---:R-:W-:Y:S05]  /*4cc0*/  @!P2 BRA `(.L_x_95) ;  /* 0x000000540004a947 */ /* 0x006fea0003800000 */
.L_x_189:
[----:B------:R-:W2:Y:S01]  /*4cd0*/  LDC.64 R12, c[0x0][0xb18] ;  /* 0x0002c600ff0c7b82 */ /* 0x000ea20000000a00 */
[----:B------:R-:W-:Y:S01]  /*4ce0*/  @!P4 R2UR UR8, R2 ;  /* 0x000000000208c2ca */ /* 0x000fe200000e0000 */
[----:B------:R-:W-:Y:S01]  /*4cf0*/  VOTEU.ALL UP1, P4 ;  /* 0x0000000000ff7886 */ /* 0x000fe20002020000 */
[----:B------:R-:W-:Y:S01]  /*4d00*/  @!P4 R2UR UR9, R8 ;  /* 0x000000000809c2ca */ /* 0x000fe200000e0000 */
[----:B------:R-:W-:Y:S01]  /*4d10*/  VOTEU.ALL UP2, P4 ;  /* 0x0000000000ff7886 */ /* 0x000fe20002040000 */
[----:B------:R-:W-:Y:S03]  /*4d20*/  UMOV UR16, 0x0 ;  /* 0x0000000000107882 */ /* 0x000fe60000000000 */
[----:B------:R-:W4:Y:S01]  /*4d30*/  @!P1 LDC R2, c[0x0][0xb0c] ;  /* 0x0002c300ff029b82 */ /* 0x000f220000000800 */
[----:B------:R-:W-:Y:S01]  /*4d40*/  @!UP1 UIADD3 UR26, UPT, UPT, UR42, 0x40, URZ ;  /* 0x000000402a1a9890 */ /* 0x000fe2000fffe0ff */
[----:B-1----:R-:W-:Y:S01]  /*4d50*/  @!P4 IMAD.MOV.U32 R0, RZ, RZ, 0x2000 ;  /* 0x00002000ff00c424 */ /* 0x002fe200078e00ff */
[----:B------:R-:W-:Y:S01]  /*4d60*/  @!UP1 UIADD3 UR24, UPT, UPT, UR7, 0x4200, URZ ;  /* 0x0000420007189890 */ /* 0x000fe2000fffe0ff */
[----:B------:R-:W-:Y:S01]  /*4d70*/  @P3 SHF.R.U32.HI R26, RZ, 0x10, R21 ;  /* 0x00000010ff1a3819 */ /* 0x000fe20000011615 */
[----:B------:R-:W-:Y:S01]  /*4d80*/  UMOV UR17, 0x10000000 ;  /* 0x1000000000117882 */ /* 0x000fe20000000000 */
[----:B------:R-:W-:Y:S01]  /*4d90*/  UMOV UR27, UR43 ;  /* 0x0000002b001b7c82 */ /* 0x000fe20008000000 */
[----:B------:R-:W-:Y:S01]  /*4da0*/  UMOV UR28, UR36 ;  /* 0x00000024001c7c82 */ /* 0x000fe20008000000 */
[----:B------:R-:W-:Y:S01]  /*4db0*/  IMAD.U32 R9, RZ, RZ, UR8 ;  /* 0x00000008ff097e24 */ /* 0x000fe2000f8e00ff */
[----:B------:R-:W-:Y:S01]  /*4dc0*/  @!UP1 UIADD3 UR10, UPT, UPT, UR42, 0xc0, URZ ;  /* 0x000000c02a0a9890 */ /* 0x000fe2000fffe0ff */
[----:B------:R-:W-:Y:S01]  /*4dd0*/  IMAD.U32 R8, RZ, RZ, UR9 ;  /* 0x00000009ff087e24 */ /* 0x000fe2000f8e00ff */
[----:B------:R-:W-:Y:S01]  /*4de0*/  @!UP1 UIADD3 UR8, UPT, UPT, UR7, 0x5200, URZ ;  /* 0x0000520007089890 */ /* 0x000fe2000fffe0ff */
[----:B------:R-:W-:Y:S01]  /*4df0*/  VIADD R28, R28, 0x1 ;  /* 0x000000011c1c7836 */ /* 0x000fe20000000000 */
[----:B------:R-:W-:Y:S01]  /*4e00*/  @!P4 R2UR UR19, R9 ;  /* 0x000000000913c2ca */ /* 0x000fe200000e0000 */
[----:B------:R-:W-:Y:S01]  /*4e10*/  VOTEU.ALL UP1, P4 ;  /* 0x0000000000ff7886 */ /* 0x000fe20002020000 */
[----:B------:R-:W-:Y:S01]  /*4e20*/  @!P4 R2UR UR18, R8 ;  /* 0x000000000812c2ca */ /* 0x000fe200000e0000 */
[----:B------:R-:W-:Y:S01]  /*4e30*/  UMOV UR9, UR25 ;  /* 0x0000001900097c82 */ /* 0x000fe20008000000 */
[----:B------:R-:W1:Y:S01]  /*4e40*/  LDC.64 R8, c[0x0][0xb10] ;  /* 0x0002c400ff087b82 */ /* 0x000e620000000a00 */
[----:B------:R-:W-:Y:S01]  /*4e50*/  UMOV UR11, UR43 ;  /* 0x0000002b000b7c82 */ /* 0x000fe20008000000 */
[----:B------:R-:W-:Y:S01]  /*4e60*/  UMOV UR12, UR36 ;  /* 0x00000024000c7c82 */ /* 0x000fe20008000000 */
[----:B------:R-:W-:Y:S08]  /*4e70*/  UPRMT UR14, UR37, 0x654, UR25 ;  /* 0x00000654250e7896 */ /* 0x000ff00008000019 */
[----:B------:R1:W-:Y:S01]  /*4e80*/  @!UP2 UTMALDG.3D [UR24], [UR18], desc[UR16] ;  /* 0x000010181200a5b4 */ /* 0x0003e20008011000 */
[----:B------:R1:W-:Y:S01]  /*4e90*/  @!UP1 UTMALDG.3D [UR8], [UR18], desc[UR16] ;  /* 0x00001008120095b4 */ /* 0x0003e20008011000 */
[----:B------:R5:W-:Y:S01]  /*4ea0*/  @!P4 SYNCS.ARRIVE.TRANS64.RED.A0TR RZ, [UR7+0x60], R0 ;  /* 0x00006000ffffc9a7 */ /* 0x000be20008300407 */
[C---:B-1----:R-:W-:Y:S01]  /*4eb0*/  @!P1 IMAD.HI.U32 R8, R11.reuse, R8, RZ ;  /* 0x000000080b089227 */ /* 0x042fe200078e00ff */
[----:B--2---:R-:W-:Y:S02]  /*4ec0*/  @!P1 ISETP.NE.AND P0, PT, R12, 0x1, PT ;  /* 0x000000010c00980c */ /* 0x004fe40003f05270 */
[----:B----4-:R-:W-:Y:S01]  /*4ed0*/  @!P1 ISETP.NE.AND P2, PT, R2, 0x1, PT ;  /* 0x000000010200980c */ /* 0x010fe20003f45270 */
[C---:B------:R-:W-:Y:S01]  /*4ee0*/  @!P1 IMAD.HI.U32 R13, R10.reuse, R13, RZ ;  /* 0x0000000d0a0d9227 */ /* 0x040fe200078e00ff */
[----:B------:R-:W-:Y:S04]  /*4ef0*/  @!P1 SHF.R.U32.HI R8, RZ, R9, R8 ;  /* 0x00000009ff089219 */ /* 0x000fe80000011608 */
[----:B------:R-:W-:Y:S01]  /*4f00*/  @!P1 SEL R8, R11, R8, !P2 ;  /* 0x000000080b089207 */ /* 0x000fe20005000000 */
[----:B------:R-:W-:Y:S01]  /*4f10*/  SYNCS.ARRIVE.TRANS64.RED.A1T0 RZ, [UR14], RZ ;  /* 0x000000ffffff79a7 */ /* 0x000fe2000810040e */
[----:B------:R-:W1:Y:S01]  /*4f20*/  SYNCS.PHASECHK.TRANS64.TRYWAIT P5, [UR7+0x88], R14 ;  /* 0x0000880eff0075a7 */ /* 0x000e6200080a1107 */
[----:B-----5:R-:W2:Y:S02]  /*4f30*/  @!P1 LDC R0, c[0x0][0xb20] ;  /* 0x0002c800ff009b82 */ /* 0x020ea40000000800 */
[----:B--2---:R-:W-:Y:S04]  /*4f40*/  @!P1 SHF.R.U32.HI R0, RZ, R0, R13 ;  /* 0x00000000ff009219 */ /* 0x004fe8000001160d */
[----:B------:R-:W-:Y:S05]  /*4f50*/  @!P1 SEL R9, R10, R0, !P0 ;  /* 0x000000000a099207 */ /* 0x000fea0004000000 */
[----:B------:R-:W-:Y:S02]  /*4f60*/  @!P1 IMAD.IADD R0, R9, 0x1, -R8 ;  /* 0x0000000109009824 */ /* 0x000fe400078e0a08 */
[----:B------:R-:W-:Y:S02]  /*4f70*/  @!P1 IMAD.IADD R8, R8, 0x1, -R9 ;  /* 0x0000000108089824 */ /* 0x000fe400078e0a09 */
[----:B------:R-:W-:Y:S02]  /*4f80*/  @!P1 IMAD R11, R0, R2, R11 ;  /* 0x00000002000b9224 */ /* 0x000fe400078e020b */
[----:B------:R-:W-:Y:S01]  /*4f90*/  @!P1 IMAD R10, R8, R12, R10 ;  /* 0x0000000c080a9224 */ /* 0x000fe200078e020a */
[----:B-1----:R-:W-:Y:S06]  /*4fa0*/  @!P5 BRA `(.L_x_96) ;  /* 0x000000500064d947 */ /* 0x002fec0003800000 */
.L_x_191:
[----:B------:R-:W-:Y:S01]  /*4fb0*/  @!P4 IADD3 R2, P0, PT, R30, 0x580, RZ ;  /* 0x000005801e02c810 */ /* 0x000fe20007f1e0ff */
[----:B------:R-:W-:Y:S01]  /*4fc0*/  VOTEU.ALL UP1, P4 ;  /* 0x0000000000ff7886 */ /* 0x000fe20002020000 */
[----:B------:R-:W-:Y:S01]  /*4fd0*/  VOTEU.ALL UP2, P4 ;  /* 0x0000000000ff7886 */ /* 0x000fe20002040000 */
[----:B------:R-:W-:Y:S01]  /*4fe0*/  UMOV UR14, 0x0 ;  /* 0x00000000000e7882 */ /* 0x000fe20000000000 */
[----:B------:R-:W-:Y:S01]  /*4ff0*/  @!P4 R2UR UR9, R2 ;  /* 0x000000000209c2ca */ /* 0x000fe200000e0000 */
[----:B-1----:R-:W-:Y:S01]  /*5000*/  @!P4 IMAD.X R0, RZ, RZ, R31, P0 ;  /* 0x000000ffff00c224 */ /* 0x002fe200000e061f */
[----:B------:R-:W-:Y:S01]  /*5010*/  @!UP1 UIADD3 UR17, UPT, UPT, UR7, 0x68, URZ ;  /* 0x0000006807119890 */ /* 0x000fe2000fffe0ff */
[----:B------:R-:W-:Y:S01]  /*5020*/  ISETP.NE.AND P0, PT, R28, 0x2, PT ;  /* 0x000000021c00780c */ /* 0x000fe20003f05270 */
[----:B------:R-:W-:Y:S01]  /*5030*/  @!UP1 UIADD3 UR18, UPT, UPT, UR42, 0x60, URZ ;  /* 0x000000602a129890 */ /* 0x000fe2000fffe0ff */
[----:B------:R-:W-:Y:S01]  /*5040*/  LOP3.LUT R29, R29, 0x1, RZ, 0x3c, !PT ;  /* 0x000000011d1d7812 */ /* 0x000fe200078e3cff */
[----:B------:R-:W-:Y:S01]  /*5050*/  @!UP1 UIADD3 UR16, UPT, UPT, UR7, 0x6200, URZ ;  /* 0x0000620007109890 */ /* 0x000fe2000fffe0ff */
[----:B------:R-:W-:Y:S01]  /*5060*/  @!P4 R2UR UR8, R0 ;  /* 0x000000000008c2ca */ /* 0x000fe200000e0000 */
[----:B------:R-:W-:Y:S01]  /*5070*/  UMOV UR15, 0x10000000 ;  /* 0x10000000000f7882 */ /* 0x000fe20000000000 */
[----:B------:R-:W-:Y:S01]  /*5080*/  UMOV UR19, UR43 ;  /* 0x0000002b00137c82 */ /* 0x000fe20008000000 */
[----:B------:R-:W-:Y:S01]  /*5090*/  UMOV UR20, UR36 ;  /* 0x0000002400147c82 */ /* 0x000fe20008000000 */
[----:B------:R-:W-:Y:S01]  /*50a0*/  @!UP1 UIADD3 UR10, UPT, UPT, UR42, 0xe0, URZ ;  /* 0x000000e02a0a9890 */ /* 0x000fe2000fffe0ff */
[----:B------:R-:W-:Y:S01]  /*50b0*/  SEL R0, RZ, 0x1, P0 ;  /* 0x00000001ff007807 */ /* 0x000fe20000000000 */
[----:B------:R-:W-:Y:S01]  /*50c0*/  IMAD.U32 R8, RZ, RZ, UR9 ;  /* 0x00000009ff087e24 */ /* 0x000fe2000f8e00ff */
[----:B------:R-:W-:Y:S01]  /*50d0*/  UMOV UR11, UR43 ;  /* 0x0000002b000b7c82 */ /* 0x000fe20008000000 */
[----:B------:R-:W-:Y:S01]  /*50e0*/  UMOV UR12, UR36 ;  /* 0x00000024000c7c82 */ /* 0x000fe20008000000 */
[----:B------:R-:W-:Y:S01]  /*50f0*/  UMOV UR9, UR17 ;  /* 0x0000001100097c82 */ /* 0x000fe20008000000 */
[----:B------:R-:W-:Y:S01]  /*5100*/  @P3 R2UR UR36, R26 ;  /* 0x000000001a2432ca */ /* 0x000fe200000e0000 */
[----:B------:R-:W-:Y:S01]  /*5110*/  IMAD.IADD R15, R10, 0x1, R90 ;  /* 0x000000010a0f7824 */ /* 0x000fe200078e025a */
[----:B------:R-:W-:Y:S01]  /*5120*/  @!P4 R2UR UR22, R8 ;  /* 0x000000000816c2ca */ /* 0x000fe200000e0000 */
[----:B------:R-:W-:Y:S01]  /*5130*/  IMAD.U32 R9, RZ, RZ, UR8 ;  /* 0x00000008ff097e24 */ /* 0x000fe2000f8e00ff */
[----:B------:R-:W-:Y:S01]  /*5140*/  @!UP1 UIADD3 UR8, UPT, UPT, UR7, 0x7200, URZ ;  /* 0x0000720007089890 */ /* 0x000fe2000fffe0ff */
[----:B------:R-:W-:Y:S01]  /*5150*/  LOP3.LUT R27, R27, R0, RZ, 0x3c, !PT ;  /* 0x000000001b1b7212 */ /* 0x000fe200078e3cff */
[----:B------:R-:W-:Y:S01]  /*5160*/  VOTEU.ALL UP1, P4 ;  /* 0x0000000000ff7886 */ /* 0x000fe20002020000 */
[----:B------:R-:W-:Y:S01]  /*5170*/  IMAD.IADD R14, R11, 0x1, R91 ;  /* 0x000000010b0e7824 */ /* 0x000fe200078e025b */
[----:B------:R-:W-:Y:S02]  /*5180*/  @!P4 R2UR UR23, R9 ;  /* 0x000000000917c2ca */ /* 0x000fe400000e0000 */
[----:B------:R-:W-:Y:S11]  /*5190*/  SEL R28, R28, RZ, P0 ;  /* 0x000000ff1c1c7207 */ /* 0x000ff60000000000 */
[----:B------:R2:W-:Y:S01]  /*51a0*/  @!UP2 UTMALDG.3D [UR16], [UR22], desc[UR14] ;  /* 0x00000e101600a5b4 */ /* 0x0005e20008011000 */
[----:B------:R2:W-:Y:S01]  /*51b0*/  @!UP1 UTMALDG.3D [UR8], [UR22], desc[UR14] ;  /* 0x00000e08160095b4 */ /* 0x0005e20008011000 */
[----:B------:R2:W-:Y:S01]  /*51c0*/  @!P4 SYNCS.ARRIVE.TRANS64.RED.A0TR RZ, [UR7+0x68], R25 ;  /* 0x00006819ffffc9a7 */ /* 0x0005e20008300407 */
[----:B------:R-:W-:Y:S01]  /*51d0*/  UPLOP3.LUT UP1, UPT, UPT, UPT, UPT, 0x80, 0x8 ;  /* 0x000000000008789c */ /* 0x000fe20003f2f070 */
[----:B------:R-:W-:Y:S01]  /*51e0*/  SYNCS.ARRIVE.TRANS64.RED.A1T0 RZ, [UR13], RZ ;  /* 0x000000ffffff79a7 */ /* 0x000fe2000810040d */
[----:B------:R-:W-:Y:S09]  /*51f0*/  @P3 BRA `(.L_x_97) ;  /* 0xfffffff000343947 */ /* 0x000ff2000383ffff */
[----:B------:R-:W-:-:S04]  /*5200*/  SHF.L.U32 R2, R29, 0x1f, RZ ;  /* 0x0000001f1d027819 */ /* 0x000fc800000006ff */
[----:B------:R-:W1:Y:S02]  /*5210*/  SYNCS.PHASECHK.TRANS64.TRYWAIT P0, [UR7+0x70], R2 ;  /* 0x00007002ff0075a7 */ /* 0x000e640008001107 */
[----:B-1----:R-:W-:Y:S05]  /*5220*/  @!P0 BRA `(.L_x_98) ;  /* 0x0000004c00dc8947 */ /* 0x002fea0003800000 */
.L_x_193:
[----:B------:R-:W4:Y:S02]  /*5230*/  SYNCS.PHASECHK.TRANS64.TRYWAIT P0, [UR7+0x78], R2 ;  /* 0x00007802ff0075a7 */ /* 0x000f240008001107 */
[----:B----4-:R-:W-:Y:S05]  /*5240*/  @!P0 BRA `(.L_x_99) ;  /* 0x0000004c00ec8947 */ /* 0x010fea0003800000 */
.L_x_195:
[----:B------:R-:W4:Y:S02]  /*5250*/  SYNCS.PHASECHK.TRANS64.TRYWAIT P0, [UR7+0x80], R2 ;  /* 0x00008002ff0075a7 */ /* 0x000f240008001107 */
[----:B----4-:R-:W-:Y:S05]  /*5260*/  @!P0 BRA `(.L_x_100) ;  /* 0x0000004c00fc8947 */ /* 0x010fea0003800000 */
.L_x_197:
[----:B-1----:R-:W-:-:S07]  /*5270*/  MOV R0, UR7 ;  /* 0x0000000700007c02 */ /* 0x002fce0008000f00 */
.L_x_101:
[----:B-1----:R-:W-:-:S04]  /*5280*/  SHF.L.U32 R2, R29, 0x1f, RZ ;  /* 0x0000001f1d027819 */ /* 0x002fc800000006ff */
[----:B------:R1:W4:Y:S03]  /*5290*/  SYNCS.PHASECHK.TRANS64.TRYWAIT P0, [R0+URZ+0x88], R2 ;  /* 0x00008802000075a7 */ /* 0x00032600080011ff */
[----:B----4-:R-:W-:Y:S05]  /*52a0*/  @!P0 NANOSLEEP.SYNCS 0x989680 ;  /* 0x009896800000895d */ /* 0x010fea0003900000 */
[----:B------:R-:W4:Y:S02]  /*52b0*/  @!P0 SYNCS.PHASECHK.TRANS64 P0, [R0+URZ+0x88], R2 ;  /* 0x00008802000085a7 */ /* 0x000f2400080010ff */
[----:B--2-4-:R-:W-:Y:S05]  /*52c0*/  @P0 EXIT ;  /* 0x000000000000094d */ /* 0x014fea0003800000 */
[----:B------:R-:W-:Y:S05]  /*52d0*/  BRA `(.L_x_101) ;  /* 0xfffffffc00e87947 */ /* 0x000fea000383ffff */
.L_x_86:
[----:B------:R-:W-:-:S06]  /*52e0*/  UISETP.GE.AND UP1, UPT, UR10, 0x4, UPT ;  /* 0x000000040a00788c */ /* 0x000fcc000bf26270 */
[----:B------:R-:W-:-:S13]  /*52f0*/  PLOP3.LUT P0, PT, PT, PT, UP1, 0x80, 0x8 ;  /* 0x000000000008781c */ /* 0x000fda0003f0f018 */
[----:B------:R-:W-:Y:S05]  /*5300*/  @!P0 EXIT ;  /* 0x000000000000894d */ /* 0x000fea0003800000 */
[----:B------:R-:W-:Y:S01]  /*5310*/  BAR.SYNC.DEFER_BLOCKING 0x6, 0xa0 ;  /* 0x0182800000007b1d */ /* 0x000fe20000010000 */
[C---:B------:R-:W-:Y:S01]  /*5320*/  IMAD.SHL.U32 R4, R105.reuse, 0x20, RZ ;  /* 0x0000002069047824 */ /* 0x040fe200078e00ff */
[C---:B------:R-:W-:Y:S01]  /*5330*/  SHF.L.U32 R3, R96.reuse, 0x15, RZ ;  /* 0x0000001560037819 */ /* 0x040fe200000006ff */
[----:B------:R-:W-:Y:S01]  /*5340*/  IMAD.SHL.U32 R5, R96, 0x400, RZ ;  /* 0x0000040060057824 */ /* 0x000fe200078e00ff */
[C---:B------:R-:W-:Y:S01]  /*5350*/  LOP3.LUT R106, R105.reuse, 0x60, RZ, 0xc0, !PT ;  /* 0x00000060696a7812 */ /* 0x040fe200078ec0ff */
[C---:B------:R-:W-:Y:S01]  /*5360*/  IMAD.SHL.U32 R2, R105.reuse, 0x4, RZ ;  /* 0x0000000469027824 */ /* 0x040fe200078e00ff */
[----:B------:R-:W-:Y:S02]  /*5370*/  UMOV UR48, 0x400 ;  /* 0x0000040000307882 */ /* 0x000fe40000000000 */
[----:B------:R-:W1:Y:S01]  /*5380*/  LDC R95, c[0x0][0x370] ;  /* 0x0000dc00ff5f7b82 */ /* 0x000e620000000800 */
[----:B------:R-:W-:Y:S01]  /*5390*/  ULEA UR48, UR37, UR48, 0x18 ;  /* 0x0000003025307291 */ /* 0x000fe2000f8ec0ff */
[C---:B------:R-:W-:Y:S01]  /*53a0*/  LOP3.LUT R104, R4.reuse, 0xb20, RZ, 0xc0, !PT ;  /* 0x00000b2004687812 */ /* 0x040fe200078ec0ff */
[----:B------:R-:W-:Y:S01]  /*53b0*/  IMAD.U32 R46, R105, 0x10000, RZ ;  /* 0x00010000692e7824 */ /* 0x000fe200078e00ff */
[----:B------:R-:W-:Y:S01]  /*53c0*/  LOP3.LUT R4, R4, 0xc0, RZ, 0xc0, !PT ;  /* 0x000000c004047812 */ /* 0x000fe200078ec0ff */
[----:B------:R-:W-:Y:S01]  /*53d0*/  UIADD3 UR4, UPT, UPT, UR48, 0x200, URZ ;  /* 0x0000020030047890 */ /* 0x000fe2000fffe0ff */
[----:B------:R-:W-:Y:S01]  /*53e0*/  LOP3.LUT R104, R104, 0x400, R5, 0xf8, !PT ;  /* 0x0000040068687812 */ /* 0x000fe200078ef805 */
[----:B------:R-:W-:Y:S01]  /*53f0*/  HFMA2 R45, -RZ, RZ, 0, 0 ;  /* 0x00000000ff2d7431 */ /* 0x000fe200000001ff */
[----:B------:R-:W2:Y:S01]  /*5400*/  LDC R42, c[0x0][0xb0c] ;  /* 0x0002c300ff2a7b82 */ /* 0x000ea20000000800 */
[----:B------:R-:W-:Y:S01]  /*5410*/  LOP3.LUT R2, R4, 0x18, R2, 0xf8, !PT ;  /* 0x0000001804027812 */ /* 0x000fe200078ef802 */
[----:B------:R-:W-:Y:S01]  /*5420*/  IMAD.MOV.U32 R101, RZ, RZ, 0x1 ;  /* 0x00000001ff657424 */ /* 0x000fe200078e00ff */
[----:B------:R-:W-:Y:S01]  /*5430*/  LOP3.LUT R3, R3, 0x200000, RZ, 0xc0, !PT ;  /* 0x0020000003037812 */ /* 0x000fe200078ec0ff */
[----:B------:R-:W-:Y:S01]  /*5440*/  IMAD.MOV.U32 R100, RZ, RZ, RZ ;  /* 0x000000ffff647224 */ /* 0x000fe200078e00ff */
[----:B------:R-:W-:Y:S01]  /*5450*/  LOP3.LUT R104, R104, R2, RZ, 0xfc, !PT ;  /* 0x0000000268687212 */ /* 0x000fe200078efcff */
[----:B------:R-:W-:Y:S01]  /*5460*/  IMAD.MOV.U32 R109, RZ, RZ, RZ ;  /* 0x000000ffff6d7224 */ /* 0x000fe200078e00ff */
[----:B------:R-:W-:Y:S01]  /*5470*/  MOV R97, UR4 ;  /* 0x0000000400617c02 */ /* 0x000fe20008000f00 */
[----:B------:R-:W3:Y:S01]  /*5480*/  LDC R93, c[0x0][0xb20] ;  /* 0x0002c800ff5d7b82 */ /* 0x000ee20000000800 */
[----:B------:R-:W4:Y:S01]  /*5490*/  LDS R0, [UR48+0x150] ;  /* 0x00015030ff007984 */ /* 0x000f220008000800 */
[----:B------:R-:W-:Y:S01]  /*54a0*/  LOP3.LUT R103, R105, 0x2, RZ, 0xc0, !PT ;  /* 0x0000000269677812 */ /* 0x000fe200078ec0ff */
[----:B------:R-:W1:Y:S01]  /*54b0*/  LDCU.64 UR52, c[0x0][0x348] ;  /* 0x00006900ff3477ac */ /* 0x000e620008000a00 */
[----:B------:R-:W-:Y:S01]  /*54c0*/  LOP3.LUT R46, R3, 0x400000, R46, 0xf8, !PT ;  /* 0x00400000032e7812 */ /* 0x000fe200078ef82e */
[----:B------:R-:W-:Y:S01]  /*54d0*/  IMAD R104, R104, 0x2, R97 ;  /* 0x0000000268687824 */ /* 0x000fe200078e0261 */
[----:B------:R-:W-:Y:S01]  /*54e0*/  LOP3.LUT R105, R105, 0x4, RZ, 0xc0, !PT ;  /* 0x0000000469697812 */ /* 0x000fe200078ec0ff */
[----:B------:R-:W1:Y:S01]  /*54f0*/  LDCU.64 UR38, c[0x0][0x888] ;  /* 0x00011100ff2677ac */ /* 0x000e620008000a00 */
[----:B------:R-:W1:Y:S01]  /*5500*/  LDC R41, c[0x0][0xb30] ;  /* 0x0002cc00ff297b82 */ /* 0x000e620000000800 */
[----:B------:R-:W-:Y:S01]  /*5510*/  MOV R99, RZ ;  /* 0x000000ff00637202 */ /* 0x000fe20000000f00 */
[--C-:B------:R-:W-:Y:S01]  /*5520*/  IMAD R103, R103, -0x10, R104.reuse ;  /* 0xfffffff067677824 */ /* 0x100fe200078e0268 */
[----:B------:R-:W1:Y:S01]  /*5530*/  LDCU.64 UR44, c[0x0][0x890] ;  /* 0x00011200ff2c77ac */ /* 0x000e620008000a00 */
[----:B------:R-:W-:Y:S01]  /*5540*/  IMAD R102, R105, -0x10, R104 ;  /* 0xfffffff069667824 */ /* 0x000fe200078e0268 */
[----:B------:R-:W-:-:S03]  /*5550*/  UMOV UR49, URZ ;  /* 0x000000ff00317c82 */ /* 0x000fc60008000000 */
[----:B------:R-:W1:Y:S01]  /*5560*/  LDC.64 R88, c[0x0][0xb10] ;  /* 0x0002c400ff587b82 */ /* 0x000e620000000a00 */
[----:B------:R-:W-:-:S07]  /*5570*/  UMOV UR51, URZ ;  /* 0x000000ff00337c82 */ /* 0x000fce0008000000 */
[----:B------:R-:W1:Y:S08]  /*5580*/  LDC.64 R38, c[0x0][0xb18] ;  /* 0x0002c600ff267b82 */ /* 0x000e700000000a00 */
[----:B------:R-:W1:Y:S08]  /*5590*/  LDC.64 R36, c[0x0][0xb28] ;  /* 0x0002ca00ff247b82 */ /* 0x000e700000000a00 */
[----:B------:R-:W1:Y:S01]  /*55a0*/  LDC.64 R86, c[0x0][0x8b0] ;  /* 0x00022c00ff567b82 */ /* 0x000e620000000a00 */
[----:B----4-:R-:W-:-:S07]  /*55b0*/  IMAD.IADD R46, R0, 0x1, R46 ;  /* 0x00000001002e7824 */ /* 0x010fce00078e022e */
[----:B------:R-:W4:Y:S08]  /*55c0*/  LDC.64 R84, c[0x0][0x8a8] ;  /* 0x00022a00ff547b82 */ /* 0x000f300000000a00 */
[----:B--23--:R-:W1:Y:S02]  /*55d0*/  LDC R94, c[0x0][0x374] ;  /* 0x0000dd00ff5e7b82 */ /* 0x00ce640000000800 */
.L_x_145:
[----:B------:R-:W-:Y:S02]  /*55e0*/  LEA R0, R109, UR48, 0x3 ;  /* 0x000000306d007c11 */ /* 0x000fe4000f8e18ff */
[----:B------:R-:W-:Y:S02]  /*55f0*/  SHF.L.U32 R2, R99, 0x1f, RZ ;  /* 0x0000001f63027819 */ /* 0x000fe400000006ff */
[----:B-1----:R-:W-:Y:S02]  /*5600*/  LEA R16, R109, UR48, 0x4 ;  /* 0x000000306d107c11 */ /* 0x002fe4000f8e20ff */
[----:B------:R-:W2:Y:S02]  /*5610*/  SYNCS.PHASECHK.TRANS64.TRYWAIT P0, [R0+URZ+0xa0], R2 ;  /* 0x0000a002000075a7 */ /* 0x000ea400080011ff */
[----:B--23--:R-:W-:Y:S05]  /*5620*/  @!P0 BRA `(.L_x_102) ;  /* 0x0000004c00248947 */ /* 0x00cfea0003800000 */
.L_x_198:
[----:B------:R-:W3:Y:S01]  /*5630*/  LDC.64 R10, c[0x0][0xb10] ;  /* 0x0002c400ff0a7b82 */ /* 0x000ee20000000a00 */
[----:B------:R-:W4:Y:S01]  /*5640*/  LDS.128 R16, [R16+0x130] ;  /* 0x0001300010107984 */ /* 0x000f220000000c00 */
[----:B-1----:R-:W-:Y:S01]  /*5650*/  ISETP.NE.AND P1, PT, R41, 0x1, PT ;  /* 0x000000012900780c */ /* 0x002fe20003f25270 */
[----:B--2---:R-:W-:Y:S01]  /*5660*/  VIADD R0, R0, 0xb0 ;  /* 0x000000b000007836 */ /* 0x004fe20000000000 */
[----:B------:R-:W-:Y:S04]  /*5670*/  ISETP.GE.AND P0, PT, R40, 0x1, PT ;  /* 0x000000012800780c */ /* 0x000fe80003f06270 */
[----:B------:R-:W1:Y:S01]  /*5680*/  LDC.64 R8, c[0x0][0xb18] ;  /* 0x0002c600ff087b82 */ /* 0x000e620000000a00 */
[----:B------:R-:W-:Y:S01]  /*5690*/  PRMT R0, RZ, 0x654, R0 ;  /* 0x00000654ff007816 */ /* 0x000fe20000000000 */
[----:B------:R-:W-:Y:S01]  /*56a0*/  @!PT LDS RZ, [RZ] ;  /* 0x00000000fffff984 */ /* 0x000fe20000000800 */
[----:B------:R-:W-:Y:S01]  /*56b0*/  @!PT LDS RZ, [RZ] ;  /* 0x00000000fffff984 */ /* 0x000fe20000000800 */
[----:B------:R-:W-:Y:S01]  /*56c0*/  @!PT LDS RZ, [RZ] ;  /* 0x00000000fffff984 */ /* 0x000fe20000000800 */
[----:B------:R-:W-:Y:S01]  /*56d0*/  @!PT LDS RZ, [RZ] ;  /* 0x00000000fffff984 */ /* 0x000fe20000000800 */
[----:B------:R2:W-:Y:S06]  /*56e0*/  MEMBAR.ALL.CTA ;  /* 0x0000000000007992 */ /* 0x0005ec0000008000 */
[----:B--2---:R-:W2:Y:S01]  /*56f0*/  FENCE.VIEW.ASYNC.S ;  /* 0x00000000000073c6 */ /* 0x004ea20000000000 */
[----:B------:R-:W1:Y:S08]  /*5700*/  @!P1 LDC R12, c[0x0][0xb20] ;  /* 0x0002c800ff0c9b82 */ /* 0x000e700000000800 */
[----:B------:R-:W1:Y:S01]  /*5710*/  @!P1 LDC R7, c[0x0][0xb0c] ;  /* 0x0002c300ff079b82 */ /* 0x000e620000000800 */
[----:B--2---:R2:W-:Y:S01]  /*5720*/  SYNCS.ARRIVE.TRANS64.RED.A1T0 RZ, [R0+URZ], RZ ;  /* 0x000000ff00ff79a7 */ /* 0x0045e200081004ff */
[----:B----4-:R-:W-:Y:S04]  /*5730*/  LOP3.LUT P4, RZ, R18, 0x1, RZ, 0xc0, !PT ;  /* 0x0000000112ff7812 */ /* 0x010fe8000788c0ff */
[----:B------:R-:W-:Y:S09]  /*5740*/  P2R R107, PR, RZ, 0x10 ;  /* 0x00000010ff6b7803 */ /* 0x000ff20000000000 */
[----:B------:R-:W-:Y:S02]  /*5750*/  @P4 MOV R44, R16 ;  /* 0x00000010002c4202 */ /* 0x000fe40000000f00 */
[----:B------:R-:W-:Y:S01]  /*5760*/  @P4 LOP3.LUT R43, R17, 0xffff, RZ, 0xc0, !PT ;  /* 0x0000ffff112b4812 */ /* 0x000fe200078ec0ff */
[----:B--23--:R-:W-:Y:S06]  /*5770*/  @!P0 BRA `(.L_x_103) ;  /* 0x0000000000a48947 */ /* 0x00cfec0003800000 */
[----:B------:R-:W-:Y:S01]  /*5780*/  IMAD.HI.U32 R0, R94, R39, RZ ;  /* 0x000000275e007227 */ /* 0x000fe200078e00ff */
[----:B------:R-:W-:Y:S02]  /*5790*/  ISETP.NE.AND P0, PT, R38, 0x1, PT ;  /* 0x000000012600780c */ /* 0x000fe40003f05270 */
[----:B------:R-:W-:Y:S01]  /*57a0*/  ISETP.NE.AND P2, PT, R40, 0x1, PT ;  /* 0x000000012800780c */ /* 0x000fe20003f45270 */
[----:B------:R-:W-:Y:S01]  /*57b0*/  IMAD.HI.U32 R4, R95, R88, RZ ;  /* 0x000000585f047227 */ /* 0x000fe200078e00ff */
[----:B------:R-:W-:Y:S02]  /*57c0*/  SHF.R.U32.HI R0, RZ, R93, R0 ;  /* 0x0000005dff007219 */ /* 0x000fe40000011600 */
[----:B------:R-:W-:Y:S01]  /*57d0*/  ISETP.NE.AND P3, PT, R42, 0x1, PT ;  /* 0x000000012a00780c */ /* 0x000fe20003f65270 */
[----:B------:R-:W-:Y:S01]  /*57e0*/  IMAD.HI.U32 R6, R43, R39, RZ ;  /* 0x000000272b067227 */ /* 0x000fe200078e00ff */
[-C--:B------:R-:W-:Y:S02]  /*57f0*/  SHF.R.U32.HI R4, RZ, R89.reuse, R4 ;  /* 0x00000059ff047219 */ /* 0x080fe40000011604 */
[----:B------:R-:W-:Y:S01]  /*5800*/  SEL R0, R94, R0, !P0 ;  /* 0x000000005e007207 */ /* 0x000fe20004000000 */
[----:B------:R-:W-:Y:S01]  /*5810*/  IMAD.HI.U32 R5, R44, R88, RZ ;  /* 0x000000582c057227 */ /* 0x000fe200078e00ff */
[----:B------:R-:W-:Y:S03]  /*5820*/  SEL R4, R95, R4, !P3 ;  /* 0x000000045f047207 */ /* 0x000fe60005800000 */
[-C--:B------:R-:W-:Y:S01]  /*5830*/  IMAD.HI.U32 R3, R0, R36.reuse, RZ ;  /* 0x0000002400037227 */ /* 0x080fe200078e00ff */
[----:B------:R-:W-:Y:S03]  /*5840*/  SHF.R.U32.HI R5, RZ, R89, R5 ;  /* 0x00000059ff057219 */ /* 0x000fe60000011605 */
[----:B------:R-:W-:Y:S01]  /*5850*/  IMAD.HI.U32 R2, R4, R36, RZ ;  /* 0x0000002404027227 */ /* 0x000fe200078e00ff */
[----:B------:R-:W-:Y:S02]  /*5860*/  @P2 SHF.R.U32.HI R0, RZ, R37, R3 ;  /* 0x00000025ff002219 */ /* 0x000fe40000011603 */
[----:B------:R-:W-:Y:S02]  /*5870*/  SHF.R.U32.HI R3, RZ, R93, R6 ;  /* 0x0000005dff037219 */ /* 0x000fe40000011606 */
[----:B------:R-:W-:Y:S01]  /*5880*/  @P2 SHF.R.U32.HI R4, RZ, R37, R2 ;  /* 0x00000025ff042219 */ /* 0x000fe20000011602 */
[----:B------:R-:W-:Y:S01]  /*5890*/  IMAD R0, R40, R0, RZ ;  /* 0x0000000028007224 */ /* 0x000fe200078e02ff */
[----:B------:R-:W-:Y:S02]  /*58a0*/  SEL R3, R43, R3, !P0 ;  /* 0x000000032b037207 */ /* 0x000fe40004000000 */
[----:B------:R-:W-:Y:S01]  /*58b0*/  SEL R2, R44, R5, !P3 ;  /* 0x000000052c027207 */ /* 0x000fe20005800000 */
[----:B------:R-:W-:Y:S01]  /*58c0*/  IMAD R5, R40, R4, RZ ;  /* 0x0000000428057224 */ /* 0x000fe200078e02ff */
[C---:B------:R-:W-:Y:S01]  /*58d0*/  ISETP.GE.AND P0, PT, R3.reuse, R0, PT ;  /* 0x000000000300720c */ /* 0x040fe20003f06270 */
[C---:B------:R-:W-:Y:S03]  /*58e0*/  IMAD.HI.U32 R0, R3.reuse, R36, RZ ;  /* 0x0000002403007227 */ /* 0x040fe600078e00ff */
[C---:B------:R-:W-:Y:S02]  /*58f0*/  ISETP.GE.OR P0, PT, R2.reuse, R5, P0 ;  /* 0x000000050200720c */ /* 0x040fe40000706670 */
[----:B------:R-:W-:Y:S04]  /*5900*/  SHF.R.U32.HI R0, RZ, R37, R0 ;  /* 0x00000025ff007219 */ /* 0x000fe80000011600 */
[C---:B------:R-:W-:Y:S05]  /*5910*/  SEL R6, R3.reuse, R0, !P2 ;  /* 0x0000000003067207 */ /* 0x040fea0005000000 */
        /* <DEDUP_REMOVED lines=14> */
[----:B------:R-:W-:Y:S07]  /*5a00*/  IMAD R43, R3, R38, R43 ;  /* 0x00000026032b7224 */ /* 0x000fee00078e022b */
.L_x_103:
[----:B-1----:R-:W-:Y:S01]  /*5a10*/  @!P1 ISETP.NE.AND P0, PT, R8, 0x1, PT ;  /* 0x000000010800980c */ /* 0x002fe20003f05270 */
[----:B------:R-:W-:Y:S01]  /*5a20*/  @!P1 IMAD.HI.U32 R2, R43, R9, RZ ;  /* 0x000000092b029227 */ /* 0x000fe200078e00ff */
[----:B------:R-:W-:Y:S01]  /*5a30*/  R2UR UR42, R14 ;  /* 0x000000000e2a72ca */ /* 0x000fe200000e0000 */
[----:B------:R-:W-:Y:S01]  /*5a40*/  BSSY.RECONVERGENT B6, `(.L_x_104) ;  /* 0x0000031000067945 */ /* 0x000fe20003800200 */
[----:B------:R-:W-:Y:S01]  /*5a50*/  R2UR UR41, R15 ;  /* 0x000000000f2972ca */ /* 0x000fe200000e0000 */
[C---:B------:R-:W-:Y:S01]  /*5a60*/  @!P1 IMAD.HI.U32 R0, R44.reuse, R10, RZ ;  /* 0x0000000a2c009227 */ /* 0x040fe200078e00ff */
[----:B------:R-:W-:Y:S02]  /*5a70*/  @!P1 SHF.R.U32.HI R2, RZ, R12, R2 ;  /* 0x0000000cff029219 */ /* 0x000fe40000011602 */
[----:B------:R-:W-:Y:S01]  /*5a80*/  @!P1 ISETP.NE.AND P2, PT, R7, 0x1, PT ;  /* 0x000000010700980c */ /* 0x000fe20003f45270 */
[----:B------:R-:W-:Y:S01]  /*5a90*/  VIADD R109, R109, 0x1 ;  /* 0x000000016d6d7836 */ /* 0x000fe20000000000 */
[----:B------:R-:W-:Y:S02]  /*5aa0*/  @!P1 SEL R2, R43, R2, !P0 ;  /* 0x000000022b029207 */ /* 0x000fe40004000000 */
[----:B------:R-:W-:Y:S02]  /*5ab0*/  @!P1 SHF.R.U32.HI R0, RZ, R11, R0 ;  /* 0x0000000bff009219 */ /* 0x000fe40000011600 */
[----:B------:R-:W-:Y:S01]  /*5ac0*/  LOP3.LUT P0, RZ, R97, 0x1b0, RZ, 0xc0, !PT ;  /* 0x000001b061ff7812 */ /* 0x000fe2000780c0ff */
[----:B------:R-:W-:Y:S01]  /*5ad0*/  USHF.L.U32 UR42, UR42, 0x6, URZ ;  /* 0x000000062a2a7899 */ /* 0x000fe200080006ff */
[----:B------:R-:W-:Y:S01]  /*5ae0*/  @!P1 SEL R3, R44, R0, !P2 ;  /* 0x000000002c039207 */ /* 0x000fe20005000000 */
[----:B------:R-:W-:Y:S01]  /*5af0*/  USHF.L.U32 UR41, UR41, 0x8, URZ ;  /* 0x0000000829297899 */ /* 0x000fe200080006ff */
[----:B------:R-:W-:Y:S03]  /*5b00*/  @P4 SHF.R.U32.HI R98, RZ, 0x10, R17 ;  /* 0x00000010ff624819 */ /* 0x000fe60000011611 */
[----:B------:R-:W-:Y:S02]  /*5b10*/  @!P1 IMAD.IADD R0, R2, 0x1, -R3 ;  /* 0x0000000102009824 */ /* 0x000fe400078e0a03 */
[----:B------:R-:W-:Y:S02]  /*5b20*/  @!P1 IMAD.IADD R2, R3, 0x1, -R2 ;  /* 0x0000000103029824 */ /* 0x000fe400078e0a02 */
[----:B------:R-:W-:Y:S02]  /*5b30*/  @!P1 IMAD R44, R0, R7, R44 ;  /* 0x00000007002c9224 */ /* 0x000fe400078e022c */
[----:B------:R-:W-:Y:S01]  /*5b40*/  @!P1 IMAD R43, R2, R8, R43 ;  /* 0x00000008022b9224 */ /* 0x000fe200078e022b */
[----:B------:R-:W-:Y:S06]  /*5b50*/  @!P0 BRA `(.L_x_105) ;  /* 0x00000000007c8947 */ /* 0x000fec0003800000 */
[----:B------:R-:W1:Y:S01]  /*5b60*/  LDCU.64 UR8, c[0x4][0x80] ;  /* 0x01001000ff0877ac */ /* 0x000e620008000a00 */
[----:B------:R-:W-:Y:S01]  /*5b70*/  MOV R2, 0x0 ;  /* 0x0000000000027802 */ /* 0x000fe20000000f00 */
[----:B------:R-:W-:Y:S02]  /*5b80*/  HFMA2 R12, -RZ, RZ, 0, 5.9604644775390625e-08 ;  /* 0x00000001ff0c7431 */ /* 0x000fe400000001ff */
[----:B------:R-:W-:Y:S01]  /*5b90*/  IMAD.MOV.U32 R8, RZ, RZ, 0x70 ;  /* 0x00000070ff087424 */ /* 0x000fe200078e00ff */
[----:B------:R2:W3:Y:S01]  /*5ba0*/  LDC.64 R14, c[0x4][R2] ;  /* 0x01000000020e7b82 */ /* 0x0004e20000000a00 */
[----:B------:R-:W4:Y:S01]  /*5bb0*/  LDCU.64 UR6, c[0x4][0x88] ;  /* 0x01001100ff0677ac */ /* 0x000f220008000a00 */
[----:B------:R-:W-:Y:S01]  /*5bc0*/  IMAD.MOV.U32 R13, RZ, RZ, RZ ;  /* 0x000000ffff0d7224 */ /* 0x000fe200078e00ff */
[----:B------:R-:W2:Y:S01]  /*5bd0*/  LDCU.64 UR4, c[0x4][0x8] ;  /* 0x01000100ff0477ac */ /* 0x000ea20008000a00 */
[----:B-1----:R-:W-:Y:S01]  /*5be0*/  MOV R5, UR9 ;  /* 0x0000000900057c02 */ /* 0x002fe20008000f00 */
[----:B------:R-:W-:Y:S01]  /*5bf0*/  IMAD.U32 R4, RZ, RZ, UR8 ;  /* 0x00000008ff047e24 */ /* 0x000fe2000f8e00ff */
[----:B----4-:R-:W-:Y:S01]  /*5c00*/  MOV R7, UR7 ;  /* 0x0000000700077c02 */ /* 0x010fe20008000f00 */
[----:B------:R-:W-:Y:S01]  /*5c10*/  IMAD.U32 R6, RZ, RZ, UR6 ;  /* 0x00000006ff067e24 */ /* 0x000fe2000f8e00ff */
[----:B--2---:R-:W-:Y:S01]  /*5c20*/  MOV R11, UR5 ;  /* 0x00000005000b7c02 */ /* 0x004fe20008000f00 */
[----:B------:R-:W-:Y:S02]  /*5c30*/  IMAD.U32 R10, RZ, RZ, UR4 ;  /* 0x00000004ff0a7e24 */ /* 0x000fe4000f8e00ff */
[----:B------:R-:W-:Y:S07]  /*5c40*/  LEPC R20, `(.L_x_106) ;  /* 0x000000001014794e */ /* 0x000fee0000000000 */
[----:B---3-5:R-:W-:Y:S05]  /*5c50*/  CALL.ABS.NOINC R14 ;  /* 0x000000000e007343 */ /* 0x028fea0003c00000 */
.L_x_106:
[----:B------:R-:W1:Y:S01]  /*5c60*/  LDCU.64 UR8, c[0x4][0x80] ;  /* 0x01001000ff0877ac */ /* 0x000e620008000a00 */
[----:B------:R-:W2:Y:S01]  /*5c70*/  LDC.64 R2, c[0x4][R2] ;  /* 0x0100000002027b82 */ /* 0x000ea20000000a00 */
[----:B------:R-:W-:Y:S02]  /*5c80*/  HFMA2 R12, -RZ, RZ, 0, 5.9604644775390625e-08 ;  /* 0x00000001ff0c7431 */ /* 0x000fe400000001ff */
[----:B------:R-:W-:Y:S02]  /*5c90*/  IMAD.MOV.U32 R8, RZ, RZ, 0x70 ;  /* 0x00000070ff087424 */ /* 0x000fe400078e00ff */
[----:B------:R-:W-:Y:S01]  /*5ca0*/  IMAD.MOV.U32 R13, RZ, RZ, RZ ;  /* 0x000000ffff0d7224 */ /* 0x000fe200078e00ff */
[----:B------:R-:W3:Y:S01]  /*5cb0*/  LDCU.64 UR6, c[0x4][0x88] ;  /* 0x01001100ff0677ac */ /* 0x000ee20008000a00 */
[----:B------:R-:W4:Y:S01]  /*5cc0*/  LDCU.64 UR4, c[0x4][0x8] ;  /* 0x01000100ff0477ac */ /* 0x000f220008000a00 */
[----:B-1----:R-:W-:Y:S02]  /*5cd0*/  MOV R4, UR8 ;  /* 0x0000000800047c02 */ /* 0x002fe40008000f00 */
[----:B------:R-:W-:Y:S02]  /*5ce0*/  MOV R5, UR9 ;  /* 0x0000000900057c02 */ /* 0x000fe40008000f00 */
[----:B---3--:R-:W-:Y:S01]  /*5cf0*/  MOV R7, UR7 ;  /* 0x0000000700077c02 */ /* 0x008fe20008000f00 */
[----:B------:R-:W-:Y:S01]  /*5d00*/  IMAD.U32 R6, RZ, RZ, UR6 ;  /* 0x00000006ff067e24 */ /* 0x000fe2000f8e00ff */
[----:B----4-:R-:W-:Y:S01]  /*5d10*/  MOV R11, UR5 ;  /* 0x00000005000b7c02 */ /* 0x010fe20008000f00 */
[----:B------:R-:W-:Y:S02]  /*5d20*/  IMAD.U32 R10, RZ, RZ, UR4 ;  /* 0x00000004ff0a7e24 */ /* 0x000fe4000f8e00ff */
[----:B------:R-:W-:Y:S07]  /*5d30*/  LEPC R20, `(.L_x_105) ;  /* 0x000000001014794e */ /* 0x000fee0000000000 */
[----:B--2---:R-:W-:Y:S05]  /*5d40*/  CALL.ABS.NOINC R2 ;  /* 0x0000000002007343 */ /* 0x004fea0003c00000 */
.L_x_105:
[----:B------:R-:W-:Y:S05]  /*5d50*/  BSYNC.RECONVERGENT B6 ;  /* 0x0000000000067941 */ /* 0x000fea0003800200 */
.L_x_104:
[----:B------:R-:W-:Y:S01]  /*5d60*/  ISETP.NE.U32.AND P4, PT, R86, RZ, PT ;  /* 0x000000ff5600720c */ /* 0x000fe20003f85070 */
[----:B------:R-:W-:Y:S01]  /*5d70*/  UISETP.NE.AND UP2, UPT, UR50, URZ, UPT ;  /* 0x000000ff3200728c */ /* 0x000fe2000bf45270 */
[----:B------:R-:W-:Y:S01]  /*5d80*/  ISETP.NE.U32.AND P2, PT, RZ, UR38, PT ;  /* 0x00000026ff007c0c */ /* 0x000fe2000bf45070 */
[----:B------:R-:W-:Y:S01]  /*5d90*/  UISETP.NE.U32.AND UP1, UPT, UR44, URZ, UPT ;  /* 0x000000ff2c00728c */ /* 0x000fe2000bf25070 */
[----:B------:R-:W-:Y:S01]  /*5da0*/  ISETP.NE.AND.EX P4, PT, R87, RZ, PT, P4 ;  /* 0x000000ff5700720c */ /* 0x000fe20003f85340 */
[----:B------:R-:W-:Y:S01]  /*5db0*/  UPLOP3.LUT UP0, UPT, UPT, UPT, UPT, 0x40, 0x4 ;  /* 0x000000000004789c */ /* 0x000fe20003f0e870 */
[----:B------:R-:W-:Y:S01]  /*5dc0*/  ISETP.NE.AND.EX P2, PT, RZ, UR39, PT, P2 ;  /* 0x00000027ff007c0c */ /* 0x000fe2000bf45320 */
[----:B------:R-:W-:Y:S01]  /*5dd0*/  UISETP.NE.AND.EX UP1, UPT, UR45, URZ, UPT, UP1 ;  /* 0x000000ff2d00728c */ /* 0x000fe2000bf25310 */
[----:B------:R-:W-:Y:S04]  /*5de0*/  PLOP3.LUT P1, PT, PT, PT, UP2, 0x80, 0x8 ;  /* 0x000000000008781c */ /* 0x000fe80003f2f028 */
[----:B------:R-:W-:Y:S06]  /*5df0*/  @UP2 UPLOP3.LUT UP0, UPT, UPT, UPT, UP1, 0x80, 0x8 ;  /* 0x000000000008289c */ /* 0x000fec0003f0f010 */
[----:B------:R-:W-:Y:S01]  /*5e00*/  PLOP3.LUT P0, PT, PT, PT, UP0, 0x80, 0x8 ;  /* 0x000000000008781c */ /* 0x000fe20003f0f008 */
[----:B------:R-:W-:Y:S01]  /*5e10*/  @!UPT UIADD3 URZ, UPT, UPT, URZ, URZ, URZ ;  /* 0x000000fffffff290 */ /* 0x000fe2000fffe0ff */
[----:B------:R-:W-:Y:S11]  /*5e20*/  BRA.U !UP1, `(.L_x_107) ;  /* 0x0000000109387547 */ /* 0x000ff6000b800000 */
[----:B------:R-:W-:Y:S01]  /*5e30*/  UISETP.NE.U32.AND UP0, UPT, UR38, URZ, UPT ;  /* 0x000000ff2600728c */ /* 0x000fe2000bf05070 */
[----:B------:R-:W-:Y:S02]  /*5e40*/  HFMA2 R0, -RZ, RZ, 0, 5.9604644775390625e-08 ;  /* 0x00000001ff007431 */ /* 0x000fe400000001ff */
[----:B------:R-:W-:Y:S01]  /*5e50*/  IMAD.MOV.U32 R92, RZ, RZ, 0x1 ;  /* 0x00000001ff5c7424 */ /* 0x000fe200078e00ff */
[----:B------:R-:W-:Y:S06]  /*5e60*/  UISETP.NE.AND.EX UP0, UPT, UR39, URZ, UPT, UP0 ;  /* 0x000000ff2700728c */ /* 0x000fec000bf05300 */
[----:B------:R-:W-:Y:S05]  /*5e70*/  PLOP3.LUT P3, PT, PT, PT, UP0, 0x80, 0x8 ;  /* 0x000000000008781c */ /* 0x000fea0003f6f008 */
[----:B------:R-:W1:Y:S01]  /*5e80*/  @UP0 LDCU.64 UR6, c[0x0][0x888] ;  /* 0x00011100ff0607ac */ /* 0x000e620008000a00 */
[----:B------:R-:W-:Y:S07]  /*5e90*/  @UP0 UIMAD UR4, UR36, UR44, URZ ;  /* 0x0000002c240402a4 */ /* 0x000fee000f8e02ff */
[----:B------:R-:W-:Y:S01]  /*5ea0*/  @!P3 PRMT R92, R0, 0x7610, R92 ;  /* 0x00007610005cb816 */ /* 0x000fe2000000005c */
[----:B-1----:R-:W-:Y:S03]  /*5eb0*/  @UP0 UIMAD.WIDE UR6, UR4, 0x4, UR6 ;  /* 0x00000004040608a5 */ /* 0x002fe6000f8e0206 */
[----:B------:R-:W1:Y:S03]  /*5ec0*/  @!UP0 LDCU UR4, c[0x0][0x880] ;  /* 0x00011000ff0487ac */ /* 0x000e660008000800 */
[----:B------:R-:W-:Y:S01]  /*5ed0*/  IMAD.U32 R2, RZ, RZ, UR6 ;  /* 0x00000006ff027e24 */ /* 0x000fe2000f8e00ff */
[----:B------:R-:W-:Y:S05]  /*5ee0*/  MOV R3, UR7 ;  /* 0x0000000700037c02 */ /* 0x000fea0008000f00 */
[----:B-----5:R2:W5:Y:S02]  /*5ef0*/  @P3 LDG.E R49, desc[UR46][R2.64] ;  /* 0x0000002e02313981 */ /* 0x020564000c1e1900 */
[----:B-12---:R-:W-:Y:S02]  /*5f00*/  @!P3 IMAD.U32 R49, RZ, RZ, UR4 ;  /* 0x00000004ff31be24 */ /* 0x006fe4000f8e00ff */
.L_x_107:
[----:B------:R-:W-:Y:S05]  /*5f10*/  @!P4 BRA `(.L_x_108) ;  /* 0x000000000020c947 */ /* 0x000fea0003800000 */
[----:B------:R-:W-:Y:S04]  /*5f20*/  ISETP.NE.U32.AND P3, PT, R84, RZ, PT ;  /* 0x000000ff5400720c */ /* 0x000fe80003f65070 */
[----:B------:R-:W-:Y:S11]  /*5f30*/  ISETP.NE.AND.EX P3, PT, R85, RZ, PT, P3 ;  /* 0x000000ff5500720c */ /* 0x000ff60003f65330 */
[----:B------:R-:W-:Y:S02]  /*5f40*/  @!UPT UIADD3 URZ, UPT, UPT, URZ, URZ, URZ ;  /* 0x000000fffffff290 */ /* 0x000fe4000fffe0ff */
[----:B------:R-:W1:Y:S01]  /*5f50*/  @P3 LDC.64 R2, c[0x0][0x8a8] ;  /* 0x00022a00ff023b82 */ /* 0x000e620000000a00 */
[----:B------:R-:W-:Y:S04]  /*5f60*/  @P3 IMAD R0, R86, UR36, RZ ;  /* 0x0000002456003c24 */ /* 0x000fe8000f8e02ff */
[----:B-1----:R-:W-:Y:S05]  /*5f70*/  @P3 IMAD.WIDE R2, R0, 0x4, R2 ;  /* 0x0000000400023825 */ /* 0x002fea00078e0202 */
[----:B-----5:R1:W5:Y:S02]  /*5f80*/  @P3 LDG.E R47, desc[UR46][R2.64] ;  /* 0x0000002e022f3981 */ /* 0x020364000c1e1900 */
[----:B-1----:R-:W2:Y:S02]  /*5f90*/  @!P3 LDC R47, c[0x0][0x8a0] ;  /* 0x00022800ff2fbb82 */ /* 0x002ea40000000800 */
.L_x_108:
[----:B-----5:R-:W-:Y:S01]  /*5fa0*/  FSETP.NEU.AND P3, PT, R49, RZ, PT ;  /* 0x000000ff3100720b */ /* 0x020fe20003f6d000 */
[----:B------:R-:W-:Y:S01]  /*5fb0*/  BSSY B1, `(.L_x_109) ;  /* 0x0000039000017945 */ /* 0x000fe20003800000 */
[----:B------:R-:W-:Y:S01]  /*5fc0*/  SEL R3, RZ, 0xffffffff, P2 ;  /* 0xffffffffff037807 */ /* 0x000fe20001000000 */
[----:B------:R-:W-:Y:S01]  /*5fd0*/  IMAD.MOV.U32 R61, RZ, RZ, 0x1 ;  /* 0x00000001ff3d7424 */ /* 0x000fe200078e00ff */
[----:B------:R-:W-:Y:S01]  /*5fe0*/  @P1 LOP3.LUT P2, RZ, R92, 0xff, RZ, 0xc0, !PT ;  /* 0x000000ff5cff1812 */ /* 0x000fe2000784c0ff */
[----:B------:R-:W-:Y:S01]  /*5ff0*/  IMAD R48, R45, 0x80, R46 ;  /* 0x000000802d307824 */ /* 0x000fe200078e022e */
[----:B------:R-:W-:Y:S01]  /*6000*/  @P1 SEL R0, RZ, 0xffffffff, P3 ;  /* 0xffffffffff001807 */ /* 0x000fe20001800000 */
[----:B------:R-:W-:Y:S01]  /*6010*/  IMAD R110, R105, -0x10, R103 ;  /* 0xfffffff0696e7824 */ /* 0x000fe200078e0267 */
[----:B------:R-:W-:Y:S01]  /*6020*/  LOP3.LUT R101, R101, 0x1, RZ, 0x3c, !PT ;  /* 0x0000000165657812 */ /* 0x000fe200078e3cff */
[----:B------:R-:W-:Y:S01]  /*6030*/  IMAD.MOV.U32 R60, RZ, RZ, RZ ;  /* 0x000000ffff3c7224 */ /* 0x000fe200078e00ff */
[----:B------:R-:W-:Y:S02]  /*6040*/  @P0 SEL R0, R3, R0, !P2 ;  /* 0x0000000003000207 */ /* 0x000fe40005000000 */
[----:B------:R-:W-:Y:S02]  /*6050*/  CS2R R82, SRZ ;  /* 0x0000000000527805 */ /* 0x000fe4000001ff00 */
[----:B------:R-:W-:Y:S02]  /*6060*/  LEA R112, R45, UR48, 0x3 ;  /* 0x000000302d707c11 */ /* 0x000fe4000f8e18ff */
[----:B------:R-:W-:Y:S02]  /*6070*/  CS2R R80, SRZ ;  /* 0x0000000000507805 */ /* 0x000fe4000001ff00 */
[----:B------:R-:W-:Y:S02]  /*6080*/  @P1 LOP3.LUT R0, R0, 0x1, RZ, 0xc0, !PT ;  /* 0x0000000100001812 */ /* 0x000fe400078ec0ff */
[----:B------:R-:W-:Y:S02]  /*6090*/  CS2R R74, SRZ ;  /* 0x00000000004a7805 */ /* 0x000fe4000001ff00 */
[----:B------:R-:W-:Y:S02]  /*60a0*/  PLOP3.LUT P2, PT, PT, PT, UP1, 0x80, 0x8 ;  /* 0x000000000008781c */ /* 0x000fe40003f4f018 */
[----:B------:R-:W-:Y:S02]  /*60b0*/  CS2R R72, SRZ ;  /* 0x0000000000487805 */ /* 0x000fe4000001ff00 */
[----:B------:R-:W-:Y:S02]  /*60c0*/  ISETP.NE.U32.OR P5, PT, R0, 0x1, !P1 ;  /* 0x000000010000780c */ /* 0x000fe40004fa5470 */
[----:B------:R-:W-:Y:S02]  /*60d0*/  CS2R R66, SRZ ;  /* 0x0000000000427805 */ /* 0x000fe4000001ff00 */
[----:B------:R-:W-:Y:S02]  /*60e0*/  LOP3.LUT P4, R108, R92, 0xff, RZ, 0xc0, !PT ;  /* 0x000000ff5c6c7812 */ /* 0x000fe4000788c0ff */
[----:B------:R-:W-:Y:S02]  /*60f0*/  CS2R R64, SRZ ;  /* 0x0000000000407805 */ /* 0x000fe4000001ff00 */
[----:B------:R-:W-:Y:S02]  /*6100*/  SEL R2, RZ, 0xffffffff, P3 ;  /* 0xffffffffff027807 */ /* 0x000fe40001800000 */
[----:B------:R-:W-:Y:S02]  /*6110*/  CS2R R58, SRZ ;  /* 0x00000000003a7805 */ /* 0x000fe4000001ff00 */
[----:B------:R-:W-:Y:S02]  /*6120*/  P2R R111, PR, RZ, 0x20 ;  /* 0x00000020ff6f7803 */ /* 0x000fe40000000000 */
[----:B------:R-:W-:Y:S02]  /*6130*/  CS2R R56, SRZ ;  /* 0x0000000000387805 */ /* 0x000fe4000001ff00 */
[----:B------:R-:W-:Y:S02]  /*6140*/  @P2 SEL R2, R3, R2, !P4 ;  /* 0x0000000203022207 */ /* 0x000fe40006000000 */
[----:B------:R-:W-:Y:S02]  /*6150*/  @P5 SHF.L.U32 R0, R101, 0x1f, RZ ;  /* 0x0000001f65005819 */ /* 0x000fe400000006ff */
[----:B------:R-:W-:Y:S02]  /*6160*/  LOP3.LUT R2, R2, 0x1, RZ, 0xc0, !PT ;  /* 0x0000000102027812 */ /* 0x000fe400078ec0ff */
[----:B------:R1:W3:Y:S02]  /*6170*/  @P5 SYNCS.PHASECHK.TRANS64.TRYWAIT P1, [UR48+0x50], R0 ;  /* 0x00005000ff0055a7 */ /* 0x0002e40008021130 */
[----:B------:R-:W-:Y:S04]  /*6180*/  ISETP.NE.U32.AND P2, PT, R2, 0x1, PT ;  /* 0x000000010200780c */ /* 0x000fe80003f45070 */
[----:B------:R-:W-:Y:S02]  /*6190*/  P2R R62, PR, RZ, 0x4 ;  /* 0x00000004ff3e7803 */ /* 0x000fe40000000000 */
[----:B-1----:R-:W-:Y:S04]  /*61a0*/  SHF.L.U32 R0, R100, 0x1f, RZ ;  /* 0x0000001f64007819 */ /* 0x002fe800000006ff */
[----:B------:R1:W4:Y:S01]  /*61b0*/  SYNCS.PHASECHK.TRANS64.TRYWAIT P0, [R112+URZ+0xc0], R0 ;  /* 0x0000c000700075a7 */ /* 0x00032200080011ff */
[----:B---3--:R-:W-:Y:S01]  /*61c0*/  @P5 SEL R61, RZ, 0x1, !P1 ;  /* 0x00000001ff3d5807 */ /* 0x008fe20004800000 */
[----:B-1----:R-:W-:Y:S06]  /*61d0*/  @!P5 BRA `(.L_x_110) ;  /* 0x000000000058d947 */ /* 0x002fec0003800000 */
[----:B------:R-:W-:Y:S01]  /*61e0*/  IMAD.MOV.U32 R83, RZ, RZ, RZ ;  /* 0x000000ffff537224 */ /* 0x000fe200078e00ff */
[----:B------:R-:W-:Y:S01]  /*61f0*/  ISETP.NE.AND P1, PT, R61, RZ, PT ;  /* 0x000000ff3d00720c */ /* 0x000fe20003f25270 */
[----:B------:R-:W-:Y:S01]  /*6200*/  BSSY B0, `(.L_x_111) ;  /* 0x000000c000007945 */ /* 0x000fe20003800000 */
[----:B------:R-:W-:Y:S02]  /*6210*/  CS2R R58, SRZ ;  /* 0x00000000003a7805 */ /* 0x000fe4000001ff00 */
[----:B------:R-:W-:Y:S02]  /*6220*/  CS2R R56, SRZ ;  /* 0x0000000000387805 */ /* 0x000fe4000001ff00 */
[----:B------:R-:W-:Y:S02]  /*6230*/  CS2R R66, SRZ ;  /* 0x0000000000427805 */ /* 0x000fe4000001ff00 */
[----:B------:R-:W-:Y:S02]  /*6240*/  CS2R R64, SRZ ;  /* 0x0000000000407805 */ /* 0x000fe4000001ff00 */
[----:B------:R-:W-:Y:S02]  /*6250*/  CS2R R74, SRZ ;  /* 0x00000000004a7805 */ /* 0x000fe4000001ff00 */
[----:B------:R-:W-:Y:S02]  /*6260*/  CS2R R72, SRZ ;  /* 0x0000000000487805 */ /* 0x000fe4000001ff00 */
[----:B------:R-:W-:Y:S01]  /*6270*/  CS2R R80, SRZ ;  /* 0x0000000000507805 */ /* 0x000fe2000001ff00 */
[----:B------:R-:W-:Y:S06]  /*6280*/  @P1 BRA `(.L_x_112) ;  /* 0x00000000000c1947 */ /* 0x000fec0003800000 */
[----:B------:R-:W-:Y:S04]  /*6290*/  SHF.L.U32 R3, R101, 0x1f, RZ ;  /* 0x0000001f65037819 */ /* 0x000fe800000006ff */
[----:B------:R-:W1:Y:S02]  /*62a0*/  SYNCS.PHASECHK.TRANS64.TRYWAIT P1, [UR48+0x50], R3 ;  /* 0x00005003ff0075a7 */ /* 0x000e640008021130 */
[----:B-1----:R-:W-:Y:S05]  /*62b0*/  @!P1 BRA `(.L_x_113) ;  /* 0x0000004000149947 */ /* 0x002fea0003800000 */
.L_x_112:
[----:B------:R-:W-:Y:S05]  /*62c0*/  BSYNC B0 ;  /* 0x0000000000007941 */ /* 0x000fea0003800000 */
.L_x_111:
[----:B------:R-:W-:Y:S01]  /*62d0*/  ISETP.NE.AND P1, PT, R62, RZ, PT ;  /* 0x000000ff3e00720c */ /* 0x000fe20003f25270 */
[----:B------:R-:W-:Y:S11]  /*62e0*/  HFMA2 R60, -RZ, RZ, 0, 5.9604644775390625e-08 ;  /* 0x00000001ff3c7431 */ /* 0x000ff600000001ff */
[----:B------:R-:W-:Y:S01]  /*62f0*/  @!UPT UIADD3 URZ, UPT, UPT, URZ, URZ, URZ ;  /* 0x000000fffffff290 */ /* 0x000fe2000fffe0ff */
[----:B------:R3:W1:Y:S04]  /*6300*/  @P1 LDS.128 R56, [R104] ;  /* 0x0000000068381984 */ /* 0x0006680000000c00 */
[----:B------:R3:W1:Y:S04]  /*6310*/  @P1 LDS.128 R64, [R103+0x10] ;  /* 0x0000100067401984 */ /* 0x0006680000000c00 */
[----:B------:R3:W1:Y:S04]  /*6320*/  @P1 LDS.128 R72, [R102+0x20] ;  /* 0x0000200066481984 */ /* 0x0006680000000c00 */
[----:B------:R3:W1:Y:S02]  /*6330*/  @P1 LDS.128 R80, [R110+0x30] ;  /* 0x000030006e501984 */ /* 0x0006640000000c00 */
.L_x_110:
[----:B------:R-:W-:Y:S05]  /*6340*/  BSYNC B1 ;  /* 0x0000000000017941 */ /* 0x000fea0003800000 */
.L_x_109:
[----:B-1----:R-:W-:Y:S04]  /*6350*/  SHF.R.U32.HI R2, RZ, 0x15, R48 ;  /* 0x00000015ff027819 */ /* 0x002fe80000011630 */
[----:B------:R-:W-:Y:S01]  /*6360*/  LOP3.LUT P1, RZ, R2, 0x3, R96, 0x48, !PT ;  /* 0x0000000302ff7812 */ /* 0x000fe20007824860 */
[----:B------:R-:W-:Y:S01]  /*6370*/  @!UPT UIADD3 URZ, UPT, UPT, URZ, URZ, URZ ;  /* 0x000000fffffff290 */ /* 0x000fe2000fffe0ff */
[----:B----4-:R-:W-:Y:S11]  /*6380*/  @P0 BRA `(.L_x_114) ;  /* 0x0000000000080947 */ /* 0x010ff60003800000 */
[----:B------:R-:W1:Y:S02]  /*6390*/  SYNCS.PHASECHK.TRANS64.TRYWAIT P0, [R112+URZ+0xc0], R0 ;  /* 0x0000c000700075a7 */ /* 0x000e6400080011ff */
[----:B-1----:R-:W-:Y:S05]  /*63a0*/  @!P0 BRA `(.L_x_115) ;  /* 0x0000003c00f08947 */ /* 0x002fea0003800000 */
.L_x_114:
[----:B------:R-:W-:Y:S05]  /*63b0*/  @!P1 BRA `(.L_x_116) ;  /* 0x0000000000409947 */ /* 0x000fea0003800000 */
[----:B------:R-:W4:Y:S01]  /*63c0*/  LDCU.64 UR8, c[0x4][0x70] ;  /* 0x01000e00ff0877ac */ /* 0x000f220008000a00 */
[----:B------:R-:W-:Y:S01]  /*63d0*/  MOV R3, 0x0 ;  /* 0x0000000000037802 */ /* 0x000fe20000000f00 */
[----:B------:R-:W-:Y:S02]  /*63e0*/  HFMA2 R12, -RZ, RZ, 0, 5.9604644775390625e-08 ;  /* 0x00000001ff0c7431 */ /* 0x000fe400000001ff */
[----:B------:R-:W-:Y:S02]  /*63f0*/  IMAD.MOV.U32 R8, RZ, RZ, 0x192 ;  /* 0x00000192ff087424 */ /* 0x000fe400078e00ff */
[----:B------:R-:W-:Y:S01]  /*6400*/  IMAD.MOV.U32 R13, RZ, RZ, RZ ;  /* 0x000000ffff0d7224 */ /* 0x000fe200078e00ff */
[----:B------:R-:W5:Y:S01]  /*6410*/  LDCU.64 UR6, c[0x4][0x78] ;  /* 0x01000f00ff0677ac */ /* 0x000f620008000a00 */
[----:B------:R-:W1:Y:S01]  /*6420*/  LDC.64 R2, c[0x4][R3] ;  /* 0x0100000003027b82 */ /* 0x000e620000000a00 */
[----:B------:R-:W2:Y:S01]  /*6430*/  LDCU.64 UR4, c[0x4][0x10] ;  /* 0x01000200ff0477ac */ /* 0x000ea20008000a00 */
[----:B----4-:R-:W-:Y:S01]  /*6440*/  MOV R5, UR9 ;  /* 0x0000000900057c02 */ /* 0x010fe20008000f00 */
[----:B------:R-:W-:Y:S01]  /*6450*/  IMAD.U32 R4, RZ, RZ, UR8 ;  /* 0x00000008ff047e24 */ /* 0x000fe2000f8e00ff */
[----:B-----5:R-:W-:Y:S01]  /*6460*/  MOV R7, UR7 ;  /* 0x0000000700077c02 */ /* 0x020fe20008000f00 */
[----:B------:R-:W-:Y:S01]  /*6470*/  IMAD.U32 R6, RZ, RZ, UR6 ;  /* 0x00000006ff067e24 */ /* 0x000fe2000f8e00ff */
[----:B--2---:R-:W-:Y:S01]  /*6480*/  MOV R11, UR5 ;  /* 0x00000005000b7c02 */ /* 0x004fe20008000f00 */
[----:B------:R-:W-:Y:S02]  /*6490*/  IMAD.U32 R10, RZ, RZ, UR4 ;  /* 0x00000004ff0a7e24 */ /* 0x000fe4000f8e00ff */
[----:B------:R-:W-:Y:S07]  /*64a0*/  LEPC R20, `(.L_x_116) ;  /* 0x000000001014794e */ /* 0x000fee0000000000 */
[----:B-1-3--:R-:W-:Y:S05]  /*64b0*/  CALL.ABS.NOINC R2 ;  /* 0x0000000002007343 */ /* 0x00afea0003c00000 */
.L_x_116:
[----:B------:R-:W-:Y:S05]  /*64c0*/  WARPSYNC.ALL ;  /* 0x0000000000007948 */ /* 0x000fea0003800000 */
[----:B------:R-:W-:Y:S01]  /*64d0*/  R2UR UR4, R48 ;  /* 0x00000000300472ca */ /* 0x000fe200000e0000 */
[--C-:B------:R-:W-:Y:S01]  /*64e0*/  HADD2.F32 R50, -RZ, R56.reuse.H0_H0 ;  /* 0x20000038ff327230 */ /* 0x100fe20000004100 */
[----:B------:R-:W-:Y:S01]  /*64f0*/  ISETP.NE.AND P0, PT, R106, RZ, PT ;  /* 0x000000ff6a00720c */ /* 0x000fe20003f05270 */
[----:B------:R-:W-:Y:S01]  /*6500*/  HADD2.F32 R51, -RZ, R56.H1_H1 ;  /* 0x30000038ff337230 */ /* 0x000fe20000004100 */
[----:B------:R-:W-:Y:S01]  /*6510*/  BSSY.RECONVERGENT B0, `(.L_x_117) ;  /* 0x000008a000007945 */ /* 0x000fe20003800200 */
[--C-:B------:R-:W-:Y:S08]  /*6520*/  HADD2.F32 R52, -RZ, R57.reuse.H0_H0 ;  /* 0x20000039ff347230 */ /* 0x100ff00000004100 */
[----:B------:R-:W1:Y:S02]  /*6530*/  LDTM.x32 R4, tmem[UR4] ;  /* 0x00000004000479ee */ /* 0x000e6400082c0000 */
[C---:B-12---:R-:W-:Y:S01]  /*6540*/  FMUL R0, R47.reuse, R4 ;  /* 0x000000042f007220 */ /* 0x046fe20000400000 */
[C---:B------:R-:W-:Y:S01]  /*6550*/  FMUL R2, R47.reuse, R5 ;  /* 0x000000052f027220 */ /* 0x040fe20000400000 */
[C---:B------:R-:W-:Y:S01]  /*6560*/  FMUL R4, R47.reuse, R8 ;  /* 0x000000082f047220 */ /* 0x040fe20000400000 */
[----:B------:R-:W-:Y:S01]  /*6570*/  FMUL R3, R47, R6 ;  /* 0x000000062f037220 */ /* 0x000fe20000400000 */
[C---:B------:R-:W-:Y:S01]  /*6580*/  FFMA R0, R49.reuse, R50, R0 ;  /* 0x0000003231007223 */ /* 0x040fe20000000000 */
[----:B------:R-:W-:Y:S01]  /*6590*/  FFMA R2, R49, R51, R2 ;  /* 0x0000003331027223 */ /* 0x000fe20000000002 */
[C---:B------:R-:W-:Y:S01]  /*65a0*/  FMUL R5, R47.reuse, R9 ;  /* 0x000000092f057220 */ /* 0x040fe20000400000 */
        /* <DEDUP_REMOVED lines=16> */
[----:B------:R-:W-:Y:S02]  /*66b0*/  HADD2.F32 R32, -RZ, R57.H1_H1 ;  /* 0x30000039ff207230 */ /* 0x000fe40000004100 */
[C---:B------:R-:W-:Y:S01]  /*66c0*/  FMUL R26, R47.reuse, R30 ;  /* 0x0000001e2f1a7220 */ /* 0x040fe20000400000 */
[----:B------:R-:W-:Y:S01]  /*66d0*/  FMUL R29, R47, R33 ;  /* 0x000000212f1d7220 */ /* 0x000fe20000400000 */
[--C-:B------:R-:W-:Y:S02]  /*66e0*/  HADD2.F32 R33, -RZ, R58.reuse.H0_H0 ;  /* 0x2000003aff217230 */ /* 0x100fe40000004100 */
[----:B------:R-:W-:Y:S01]  /*66f0*/  FFMA R3, R49, R52, R3 ;  /* 0x0000003431037223 */ /* 0x000fe20000000003 */
[C---:B------:R-:W-:Y:S01]  /*6700*/  FMUL R7, R47.reuse, R7 ;  /* 0x000000072f077220 */ /* 0x040fe20000400000 */
[----:B------:R-:W-:Y:S01]  /*6710*/  FMUL R30, R47, R34 ;  /* 0x000000222f1e7220 */ /* 0x000fe20000400000 */
[----:B------:R-:W-:Y:S01]  /*6720*/  HADD2.F32 R34, -RZ, R58.H1_H1 ;  /* 0x3000003aff227230 */ /* 0x000fe20000004100 */
[----:B------:R-:W-:Y:S01]  /*6730*/  F2FP.F16.F32.PACK_AB R52, R2, R0 ;  /* 0x000000000234723e */ /* 0x000fe200000000ff */
[--C-:B------:R-:W-:Y:S02]  /*6740*/  HADD2.F32 R0, -RZ, R59.reuse.H0_H0 ;  /* 0x2000003bff007230 */ /* 0x100fe40000004100 */
[C---:B------:R-:W-:Y:S01]  /*6750*/  FFMA R7, R49.reuse, R32, R7 ;  /* 0x0000002031077223 */ /* 0x040fe20000000007 */
[----:B------:R-:W-:Y:S02]  /*6760*/  HADD2.F32 R2, -RZ, R59.H1_H1 ;  /* 0x3000003bff027230 */ /* 0x000fe40000004100 */
[C---:B------:R-:W-:Y:S01]  /*6770*/  FFMA R4, R49.reuse, R33, R4 ;  /* 0x0000002131047223 */ /* 0x040fe20000000004 */
[C---:B------:R-:W-:Y:S01]  /*6780*/  FFMA R5, R49.reuse, R34, R5 ;  /* 0x0000002231057223 */ /* 0x040fe20000000005 */
[----:B------:R-:W-:Y:S01]  /*6790*/  FFMA R6, R49, R0, R6 ;  /* 0x0000000031067223 */ /* 0x000fe20000000006 */
[--C-:B------:R-:W-:Y:S02]  /*67a0*/  HADD2.F32 R0, -RZ, R64.reuse.H0_H0 ;  /* 0x20000040ff007230 */ /* 0x100fe40000004100 */
[----:B------:R-:W-:Y:S01]  /*67b0*/  FMUL R11, R47, R11 ;  /* 0x0000000b2f0b7220 */ /* 0x000fe20000400000 */
[----:B------:R-:W-:Y:S01]  /*67c0*/  F2FP.F16.F32.PACK_AB R53, R7, R3 ;  /* 0x000000030735723e */ /* 0x000fe200000000ff */
[--C-:B------:R-:W-:Y:S02]  /*67d0*/  HADD2.F32 R3, -RZ, R65.reuse.H0_H0 ;  /* 0x20000041ff037230 */ /* 0x100fe40000004100 */
[----:B------:R-:W-:Y:S01]  /*67e0*/  FMUL R15, R47, R15 ;  /* 0x0000000f2f0f7220 */ /* 0x000fe20000400000 */
[C---:B------:R-:W-:Y:S01]  /*67f0*/  FFMA R11, R49.reuse, R2, R11 ;  /* 0x00000002310b7223 */ /* 0x040fe2000000000b */
[----:B------:R-:W-:Y:S02]  /*6800*/  HADD2.F32 R2, -RZ, R64.H1_H1 ;  /* 0x30000040ff027230 */ /* 0x000fe40000004100 */
[----:B------:R-:W-:Y:S01]  /*6810*/  FFMA R8, R49, R0, R8 ;  /* 0x0000000031087223 */ /* 0x000fe20000000008 */
[----:B------:R-:W-:Y:S02]  /*6820*/  HADD2.F32 R0, -RZ, R65.H1_H1 ;  /* 0x30000041ff007230 */ /* 0x000fe40000004100 */
[C---:B------:R-:W-:Y:S01]  /*6830*/  FMUL R19, R47.reuse, R19 ;  /* 0x000000132f137220 */ /* 0x040fe20000400000 */
[----:B------:R-:W-:Y:S01]  /*6840*/  FMUL R23, R47, R23 ;  /* 0x000000172f177220 */ /* 0x000fe20000400000 */
[C---:B------:R-:W-:Y:S01]  /*6850*/  FFMA R9, R49.reuse, R2, R9 ;  /* 0x0000000231097223 */ /* 0x040fe20000000009 */
[C---:B------:R-:W-:Y:S01]  /*6860*/  FFMA R10, R49.reuse, R3, R10 ;  /* 0x00000003310a7223 */ /* 0x040fe2000000000a */
[----:B------:R-:W-:Y:S01]  /*6870*/  FFMA R15, R49, R0, R15 ;  /* 0x00000000310f7223 */ /* 0x000fe2000000000f */
[--C-:B------:R-:W-:Y:S02]  /*6880*/  HADD2.F32 R2, -RZ, R66.reuse.H0_H0 ;  /* 0x20000042ff027230 */ /* 0x100fe40000004100 */
[----:B------:R-:W-:Y:S01]  /*6890*/  FMUL R27, R47, R27 ;  /* 0x0000001b2f1b7220 */ /* 0x000fe20000400000 */
[----:B------:R-:W-:Y:S01]  /*68a0*/  HADD2.F32 R0, -RZ, R66.H1_H1 ;  /* 0x30000042ff007230 */ /* 0x000fe20000004100 */
[----:B------:R-:W-:Y:S01]  /*68b0*/  F2FP.F16.F32.PACK_AB R54, R5, R4 ;  /* 0x000000040536723e */ /* 0x000fe200000000ff */
[--C-:B------:R-:W-:Y:S02]  /*68c0*/  HADD2.F32 R3, -RZ, R67.reuse.H0_H0 ;  /* 0x20000043ff037230 */ /* 0x100fe40000004100 */
[C---:B------:R-:W-:Y:S01]  /*68d0*/  FFMA R12, R49.reuse, R2, R12 ;  /* 0x00000002310c7223 */ /* 0x040fe2000000000c */
[--C-:B------:R-:W-:Y:S02]  /*68e0*/  HADD2.F32 R2, -RZ, R72.reuse.H0_H0 ;  /* 0x20000048ff027230 */ /* 0x100fe40000004100 */
[C---:B------:R-:W-:Y:S01]  /*68f0*/  FFMA R13, R49.reuse, R0, R13 ;  /* 0x00000000310d7223 */ /* 0x040fe2000000000d */
[----:B------:R-:W-:Y:S02]  /*6900*/  HADD2.F32 R0, -RZ, R67.H1_H1 ;  /* 0x30000043ff007230 */ /* 0x000fe40000004100 */
[----:B------:R-:W-:Y:S01]  /*6910*/  FFMA R14, R49, R3, R14 ;  /* 0x00000003310e7223 */ /* 0x000fe2000000000e */
[----:B------:R-:W-:Y:S01]  /*6920*/  HADD2.F32 R3, -RZ, R72.H1_H1 ;  /* 0x30000048ff037230 */ /* 0x000fe20000004100 */
[----:B------:R-:W-:Y:S01]  /*6930*/  F2FP.F16.F32.PACK_AB R55, R11, R6 ;  /* 0x000000060b37723e */ /* 0x000fe200000000ff */
[----:B------:R-:W-:Y:S01]  /*6940*/  FMUL R31, R47, R31 ;  /* 0x0000001f2f1f7220 */ /* 0x000fe20000400000 */
[C---:B------:R-:W-:Y:S01]  /*6950*/  FFMA R19, R49.reuse, R0, R19 ;  /* 0x0000000031137223 */ /* 0x040fe20000000013 */
[--C-:B------:R-:W-:Y:S02]  /*6960*/  HADD2.F32 R0, -RZ, R73.reuse.H0_H0 ;  /* 0x20000049ff007230 */ /* 0x100fe40000004100 */
[C---:B------:R-:W-:Y:S01]  /*6970*/  FFMA R16, R49.reuse, R2, R16 ;  /* 0x0000000231107223 */ /* 0x040fe20000000010 */
[----:B------:R1:W-:Y:S01]  /*6980*/  STS.128 [R104], R52 ;  /* 0x0000003468007388 */ /* 0x0003e20000000c00 */
[C---:B------:R-:W-:Y:S01]  /*6990*/  FFMA R17, R49.reuse, R3, R17 ;  /* 0x0000000331117223 */ /* 0x040fe20000000011 */
[----:B------:R-:W-:Y:S02]  /*69a0*/  HADD2.F32 R2, -RZ, R73.H1_H1 ;  /* 0x30000049ff027230 */ /* 0x000fe40000004100 */
[----:B------:R-:W-:Y:S01]  /*69b0*/  FFMA R18, R49, R0, R18 ;  /* 0x0000000031127223 */ /* 0x000fe20000000012 */
[--C-:B------:R-:W-:Y:S01]  /*69c0*/  HADD2.F32 R0, -RZ, R74.reuse.H0_H0 ;  /* 0x2000004aff007230 */ /* 0x100fe20000004100 */
[----:B------:R-:W-:Y:S01]  /*69d0*/  F2FP.F16.F32.PACK_AB R8, R9, R8 ;  /* 0x000000080908723e */ /* 0x000fe200000000ff */
[--C-:B------:R-:W-:Y:S02]  /*69e0*/  HADD2.F32 R3, -RZ, R75.reuse.H0_H0 ;  /* 0x2000004bff037230 */ /* 0x100fe40000004100 */
[C---:B------:R-:W-:Y:S01]  /*69f0*/  FFMA R23, R49.reuse, R2, R23 ;  /* 0x0000000231177223 */ /* 0x040fe20000000017 */
[----:B------:R-:W-:Y:S02]  /*6a00*/  HADD2.F32 R2, -RZ, R74.H1_H1 ;  /* 0x3000004aff027230 */ /* 0x000fe40000004100 */
[----:B------:R-:W-:Y:S01]  /*6a10*/  FFMA R20, R49, R0, R20 ;  /* 0x0000000031147223 */ /* 0x000fe20000000014 */
[----:B------:R-:W-:Y:S01]  /*6a20*/  HADD2.F32 R0, -RZ, R75.H1_H1 ;  /* 0x3000004bff007230 */ /* 0x000fe20000004100 */
[----:B------:R-:W-:Y:S01]  /*6a30*/  F2FP.F16.F32.PACK_AB R9, R15, R10 ;  /* 0x0000000a0f09723e */ /* 0x000fe200000000ff */
[----:B------:R-:W-:Y:S02]  /*6a40*/  HADD2.F32 R4, -RZ, R83.H0_H0 ;  /* 0x20000053ff047230 */ /* 0x000fe40000004100 */
[C---:B------:R-:W-:Y:S01]  /*6a50*/  FFMA R21, R49.reuse, R2, R21 ;  /* 0x0000000231157223 */ /* 0x040fe20000000015 */
[C---:B------:R-:W-:Y:S01]  /*6a60*/  FFMA R22, R49.reuse, R3, R22 ;  /* 0x0000000331167223 */ /* 0x040fe20000000016 */
[----:B------:R-:W-:Y:S01]  /*6a70*/  FFMA R27, R49, R0, R27 ;  /* 0x00000000311b7223 */ /* 0x000fe2000000001b */
[--C-:B------:R-:W-:Y:S01]  /*6a80*/  HADD2.F32 R2, -RZ, R80.reuse.H0_H0 ;  /* 0x20000050ff027230 */ /* 0x100fe20000004100 */
[----:B------:R-:W-:Y:S01]  /*6a90*/  F2FP.F16.F32.PACK_AB R10, R13, R12 ;  /* 0x0000000c0d0a723e */ /* 0x000fe200000000ff */
[----:B------:R-:W-:Y:S01]  /*6aa0*/  HADD2.F32 R0, -RZ, R80.H1_H1 ;  /* 0x30000050ff007230 */ /* 0x000fe20000004100 */
[----:B------:R-:W-:Y:S01]  /*6ab0*/  F2FP.F16.F32.PACK_AB R11, R19, R14 ;  /* 0x0000000e130b723e */ /* 0x000fe200000000ff */
[--C-:B------:R-:W-:Y:S02]  /*6ac0*/  HADD2.F32 R3, -RZ, R81.reuse.H0_H0 ;  /* 0x20000051ff037230 */ /* 0x100fe40000004100 */
[C---:B------:R-:W-:Y:S01]  /*6ad0*/  FFMA R24, R49.reuse, R2, R24 ;  /* 0x0000000231187223 */ /* 0x040fe20000000018 */
[--C-:B------:R-:W-:Y:S02]  /*6ae0*/  HADD2.F32 R2, -RZ, R82.reuse.H0_H0 ;  /* 0x20000052ff027230 */ /* 0x100fe40000004100 */
[C---:B------:R-:W-:Y:S01]  /*6af0*/  FFMA R25, R49.reuse, R0, R25 ;  /* 0x0000000031197223 */ /* 0x040fe20000000019 */
[----:B------:R1:W-:Y:S01]  /*6b00*/  STS.128 [R103+0x10], R8 ;  /* 0x0000100867007388 */ /* 0x0003e20000000c00 */
[----:B------:R-:W-:Y:S02]  /*6b10*/  HADD2.F32 R0, -RZ, R81.H1_H1 ;  /* 0x30000051ff007230 */ /* 0x000fe40000004100 */
[----:B------:R-:W-:Y:S01]  /*6b20*/  FFMA R26, R49, R3, R26 ;  /* 0x00000003311a7223 */ /* 0x000fe2000000001a */
[----:B------:R-:W-:Y:S01]  /*6b30*/  HADD2.F32 R3, -RZ, R82.H1_H1 ;  /* 0x30000052ff037230 */ /* 0x000fe20000004100 */
[----:B------:R-:W-:Y:S01]  /*6b40*/  F2FP.F16.F32.PACK_AB R16, R17, R16 ;  /* 0x000000101110723e */ /* 0x000fe200000000ff */
[----:B------:R-:W-:Y:S01]  /*6b50*/  HADD2.F32 R5, -RZ, R83.H1_H1 ;  /* 0x30000053ff057230 */ /* 0x000fe20000004100 */
[----:B------:R-:W-:Y:S01]  /*6b60*/  F2FP.F16.F32.PACK_AB R17, R23, R18 ;  /* 0x000000121711723e */ /* 0x000fe200000000ff */
[----:B------:R-:W-:Y:S01]  /*6b70*/  FFMA R31, R49, R0, R31 ;  /* 0x00000000311f7223 */ /* 0x000fe2000000001f */
[----:B------:R-:W-:Y:S01]  /*6b80*/  FMUL R35, R47, R35 ;  /* 0x000000232f237220 */ /* 0x000fe20000400000 */
[----:B------:R-:W-:Y:S01]  /*6b90*/  F2FP.F16.F32.PACK_AB R18, R21, R20 ;  /* 0x000000141512723e */ /* 0x000fe200000000ff */
[----:B------:R-:W-:Y:S01]  /*6ba0*/  FFMA R28, R49, R2, R28 ;  /* 0x00000002311c7223 */ /* 0x000fe2000000001c */
[----:B------:R-:W-:Y:S01]  /*6bb0*/  F2FP.F16.F32.PACK_AB R19, R27, R22 ;  /* 0x000000161b13723e */ /* 0x000fe200000000ff */
[C---:B------:R-:W-:Y:S01]  /*6bc0*/  FFMA R29, R49.reuse, R3, R29 ;  /* 0x00000003311d7223 */ /* 0x040fe2000000001d */
[C---:B------:R-:W-:Y:S01]  /*6bd0*/  FFMA R30, R49.reuse, R4, R30 ;  /* 0x00000004311e7223 */ /* 0x040fe2000000001e */
[----:B------:R-:W-:Y:S01]  /*6be0*/  FFMA R35, R49, R5, R35 ;  /* 0x0000000531237223 */ /* 0x000fe20000000023 */
[----:B------:R-:W-:Y:S01]  /*6bf0*/  F2FP.F16.F32.PACK_AB R24, R25, R24 ;  /* 0x000000181918723e */ /* 0x000fe200000000ff */
[----:B------:R1:W-:Y:S01]  /*6c00*/  STS.128 [R102+0x20], R16 ;  /* 0x0000201066007388 */ /* 0x0003e20000000c00 */
[----:B------:R-:W-:Y:S02]  /*6c10*/  F2FP.F16.F32.PACK_AB R25, R31, R26 ;  /* 0x0000001a1f19723e */ /* 0x000fe400000000ff */
[----:B------:R-:W-:Y:S02]  /*6c20*/  F2FP.F16.F32.PACK_AB R26, R29, R28 ;  /* 0x0000001c1d1a723e */ /* 0x000fe400000000ff */
[----:B------:R-:W-:Y:S05]  /*6c30*/  F2FP.F16.F32.PACK_AB R27, R35, R30 ;  /* 0x0000001e231b723e */ /* 0x000fea00000000ff */
[----:B------:R1:W-:Y:S01]  /*6c40*/  STS.128 [R110+0x30], R24 ;  /* 0x000030186e007388 */ /* 0x0003e20000000c00 */
[----:B------:R-:W-:Y:S01]  /*6c50*/  @!PT LDS RZ, [RZ] ;  /* 0x00000000fffff984 */ /* 0x000fe20000000800 */
[----:B------:R-:W-:Y:S01]  /*6c60*/  @!PT LDS RZ, [RZ] ;  /* 0x00000000fffff984 */ /* 0x000fe20000000800 */
[----:B------:R-:W-:Y:S01]  /*6c70*/  @!PT LDS RZ, [RZ] ;  /* 0x00000000fffff984 */ /* 0x000fe20000000800 */
[----:B------:R-:W-:Y:S01]  /*6c80*/  @!PT LDS RZ, [RZ] ;  /* 0x00000000fffff984 */ /* 0x000fe20000000800 */
[----:B------:R2:W-:Y:S07]  /*6c90*/  MEMBAR.ALL.CTA ;  /* 0x0000000000007992 */ /* 0x0005ee0000008000 */
[----:B--2---:R-:W2:Y:S02]  /*6ca0*/  FENCE.VIEW.ASYNC.S ;  /* 0x00000000000073c6 */ /* 0x004ea40000000000 */
[----:B--2---:R-:W-:Y:S06]  /*6cb0*/  BAR.SYNC.DEFER_BLOCKING 0x1, 0x80 ;  /* 0x0042000000007b1d */ /* 0x004fec0000010000 */
[----:B------:R-:W-:Y:S05]  /*6cc0*/  @P0 BRA `(.L_x_118) ;  /* 0x0000000000380947 */ /* 0x000fea0003800000 */
[----:B------:R-:W-:Y:S02]  /*6cd0*/  UIADD3 UR4, UPT, UPT, UR48, 0x200, URZ ;  /* 0x0000020030047890 */ /* 0x000fe4000fffe0ff */
[----:B------:R-:W-:Y:S01]  /*6ce0*/  UIADD3 UR8, UP0, UPT, UR52, 0x680, URZ ;  /* 0x0000068034087890 */ /* 0x000fe2000ff1e0ff */
[----:B------:R-:W-:Y:S01]  /*6cf0*/  UMOV UR43, UR36 ;  /* 0x00000024002b7c82 */ /* 0x000fe20008000000 */
[----:B------:R-:W-:Y:S02]  /*6d00*/  UIADD3 UR5, UPT, UPT, UR41, 0x80, URZ ;  /* 0x0000008029057890 */ /* 0x000fe4000fffe0ff */
[----:B------:R-:W-:Y:S01]  /*6d10*/  MOV R97, UR4 ;  /* 0x0000000400617c02 */ /* 0x000fe20008000f00 */
[----:B------:R-:W-:Y:S02]  /*6d20*/  UIADD3.X UR9, UPT, UPT, URZ, UR53, URZ, UP0, !UPT ;  /* 0x00000035ff097290 */ /* 0x000fe400087fe4ff */
[----:B------:R-:W-:Y:S01]  /*6d30*/  UIADD3 UR4, UPT, UPT, UR48, 0x1200, URZ ;  /* 0x0000120030047890 */ /* 0x000fe2000fffe0ff */
[----:B------:R-:W-:Y:S01]  /*6d40*/  R2UR UR40, R97 ;  /* 0x00000000612872ca */ /* 0x000fe200000e0000 */
[----:B------:R-:W-:Y:S01]  /*6d50*/  UMOV UR6, UR42 ;  /* 0x0000002a00067c82 */ /* 0x000fe20008000000 */
[----:B------:R-:W-:Y:S11]  /*6d60*/  UMOV UR7, UR36 ;  /* 0x0000002400077c82 */ /* 0x000ff60008000000 */
[----:B------:R2:W-:Y:S01]  /*6d70*/  UTMASTG.3D [UR40], [UR8] ;  /* 0x00000028080073b5 */ /* 0x0005e20008010000 */
[----:B------:R2:W-:Y:S01]  /*6d80*/  UTMASTG.3D [UR4], [UR8] ;  /* 0x00000004080073b5 */ /* 0x0005e20008010000 */
[----:B------:R0:W-:Y:S01]  /*6d90*/  UTMACMDFLUSH ;  /* 0x00000000000079b7 */ /* 0x0001e20000000000 */
[----:B--2---:R-:W-:Y:S04]  /*6da0*/  DEPBAR.LE SB0, 0x1 ;  /* 0x000080400000791a */ /* 0x004fe80000000000 */
.L_x_118:
[----:B------:R-:W-:Y:S05]  /*6db0*/  BSYNC.RECONVERGENT B0 ;  /* 0x0000000000007941 */ /* 0x000fea0003800200 */
.L_x_117:
[----:B------:R-:W-:Y:S01]  /*6dc0*/  BAR.SYNC.DEFER_BLOCKING 0x1, 0x80 ;  /* 0x0042000000007b1d */ /* 0x000fe20000010000 */
[----:B------:R-:W-:Y:S01]  /*6dd0*/  ISETP.NE.AND P1, PT, R111, RZ, PT ;  /* 0x000000ff6f00720c */ /* 0x000fe20003f25270 */
[----:B------:R-:W-:Y:S01]  /*6de0*/  UISETP.NE.AND UP0, UPT, UR49, URZ, UPT ;  /* 0x000000ff3100728c */ /* 0x000fe2000bf05270 */
[----:B------:R-:W-:Y:S11]  /*6df0*/  LEA R2, R60, UR48, 0x3 ;  /* 0x000000303c027c11 */ /* 0x000ff6000f8e18ff */
[----:B------:R-:W-:Y:S01]  /*6e00*/  @P1 SHF.L.U32 R3, R101, 0x1f, RZ ;  /* 0x0000001f65031819 */ /* 0x000fe200000006ff */
[----:B------:R-:W-:Y:S06]  /*6e10*/  BRA.U !UP0, `(.L_x_119) ;  /* 0x0000000108247547 */ /* 0x000fec000b800000 */
[----:B------:R-:W-:Y:S01]  /*6e20*/  IMAD.U32 R4, RZ, RZ, UR51 ;  /* 0x00000033ff047e24 */ /* 0x000fe2000f8e00ff */
[----:B------:R-:W-:Y:S01]  /*6e30*/  MOV R0, UR37 ;  /* 0x0000002500007c02 */ /* 0x000fe20008000f00 */
[----:B------:R-:W-:Y:S03]  /*6e40*/  UIADD3 UR51, UPT, UPT, UR51, 0x1, URZ ;  /* 0x0000000133337890 */ /* 0x000fe6000fffe0ff */
[----:B------:R-:W-:Y:S01]  /*6e50*/  @P1 LEA R4, R4, UR48, 0x3 ;  /* 0x0000003004041c11 */ /* 0x000fe2000f8e18ff */
[----:B------:R-:W-:Y:S04]  /*6e60*/  UISETP.NE.AND UP0, UPT, UR51, 0x4, UPT ;  /* 0x000000043300788c */ /* 0x000fe8000bf05270 */
[----:B------:R-:W-:Y:S01]  /*6e70*/  @P1 VIADD R4, R4, 0x70 ;  /* 0x0000007004041836 */ /* 0x000fe20000000000 */
[----:B------:R-:W-:Y:S04]  /*6e80*/  USEL UR51, UR51, URZ, UP0 ;  /* 0x000000ff33337287 */ /* 0x000fe80008000000 */
[----:B------:R-:W-:Y:S04]  /*6e90*/  @P1 PRMT R0, R0, 0x654, R4 ;  /* 0x0000065400001816 */ /* 0x000fe80000000004 */
[----:B------:R2:W-:Y:S04]  /*6ea0*/  @P1 SYNCS.ARRIVE.TRANS64.RED.A1T0 RZ, [R0+URZ], RZ ;  /* 0x000000ff00ff19a7 */ /* 0x0005e800081004ff */
.L_x_119:
[----:B------:R-:W4:Y:S01]  /*6eb0*/  @P1 SYNCS.PHASECHK.TRANS64.TRYWAIT P0, [R2+URZ+0x50], R3 ;  /* 0x00005003020015a7 */ /* 0x000f2200080011ff */
[----:B------:R-:W-:Y:S01]  /*6ec0*/  BSSY B1, `(.L_x_120) ;  /* 0x0000016000017945 */ /* 0x000fe20003800000 */
[----:B----4-:R-:W-:Y:S03]  /*6ed0*/  @P1 SEL R61, RZ, 0x1, !P0 ;  /* 0x00000001ff3d1807 */ /* 0x010fe60004000000 */
[----:B------:R-:W-:Y:S05]  /*6ee0*/  @!P1 BRA `(.L_x_121) ;  /* 0x00000000004c9947 */ /* 0x000fea0003800000 */
[----:B------:R-:W-:Y:S01]  /*6ef0*/  ISETP.NE.AND P0, PT, R61, RZ, PT ;  /* 0x000000ff3d00720c */ /* 0x000fe20003f05270 */
[----:B------:R-:W-:Y:S01]  /*6f00*/  BSSY B0, `(.L_x_122) ;  /* 0x000000b000007945 */ /* 0x000fe20003800000 */
[----:B------:R-:W-:Y:S11]  /*6f10*/  ISETP.NE.AND P1, PT, R62, RZ, PT ;  /* 0x000000ff3e00720c */ /* 0x000ff60003f25270 */
[----:B------:R-:W-:Y:S02]  /*6f20*/  @!UPT UIADD3 URZ, UPT, UPT, URZ, URZ, URZ ;  /* 0x000000fffffff290 */ /* 0x000fe4000fffe0ff */
[C---:B------:R-:W-:Y:S01]  /*6f30*/  @P1 IMAD R6, R60.reuse, 0x2000, R104 ;  /* 0x000020003c061824 */ /* 0x040fe200078e0268 */
[C---:B------:R-:W-:Y:S01]  /*6f40*/  @P1 LEA R4, R60.reuse, R102, 0xd ;  /* 0x000000663c041211 */ /* 0x040fe200078e68ff */
[C---:B------:R-:W-:Y:S02]  /*6f50*/  @P1 IMAD R5, R60.reuse, 0x2000, R103 ;  /* 0x000020003c051824 */ /* 0x040fe400078e0267 */
[----:B------:R-:W-:Y:S01]  /*6f60*/  @P1 IMAD R3, R60, 0x2000, R110 ;  /* 0x000020003c031824 */ /* 0x000fe200078e026e */
[----:B------:R-:W-:Y:S06]  /*6f70*/  @P0 BRA `(.L_x_123) ;  /* 0x00000000000c0947 */ /* 0x000fec0003800000 */
[----:B--2---:R-:W-:Y:S04]  /*6f80*/  SHF.L.U32 R0, R101, 0x1f, RZ ;  /* 0x0000001f65007819 */ /* 0x004fe800000006ff */
[----:B------:R-:W2:Y:S02]  /*6f90*/  SYNCS.PHASECHK.TRANS64.TRYWAIT P0, [R2+URZ+0x50], R0 ;  /* 0x00005000020075a7 */ /* 0x000ea400080011ff */
[----:B--2---:R-:W-:Y:S05]  /*6fa0*/  @!P0 BRA `(.L_x_124) ;  /* 0x0000003400048947 */ /* 0x004fea0003800000 */
.L_x_123:
[----:B------:R-:W-:Y:S05]  /*6fb0*/  BSYNC B0 ;  /* 0x0000000000007941 */ /* 0x000fea0003800000 */
.L_x_122:
[----:B------:R-:W-:Y:S02]  /*6fc0*/  ISETP.NE.AND P0, PT, R62, RZ, PT ;  /* 0x000000ff3e00720c */ /* 0x000fe40003f05270 */
[----:B------:R-:W-:Y:S11]  /*6fd0*/  IADD3 R60, PT, PT, R60, 0x1, RZ ;  /* 0x000000013c3c7810 */ /* 0x000ff60007ffe0ff */
[----:B------:R4:W1:Y:S04]  /*6fe0*/  @P0 LDS.128 R56, [R6] ;  /* 0x0000000006380984 */ /* 0x0008680000000c00 */
[----:B------:R4:W1:Y:S04]  /*6ff0*/  @P0 LDS.128 R64, [R5+0x10] ;  /* 0x0000100005400984 */ /* 0x0008680000000c00 */
[----:B------:R4:W1:Y:S04]  /*7000*/  @P0 LDS.128 R72, [R4+0x20] ;  /* 0x0000200004480984 */ /* 0x0008680000000c00 */
[----:B------:R4:W1:Y:S02]  /*7010*/  @P0 LDS.128 R80, [R3+0x30] ;  /* 0x0000300003500984 */ /* 0x0008640000000c00 */
.L_x_121:
[----:B------:R-:W-:Y:S05]  /*7020*/  BSYNC B1 ;  /* 0x0000000000017941 */ /* 0x000fea0003800000 */
.L_x_120:
[----:B--2---:R-:W-:Y:S05]  /*7030*/  VIADD R0, R48, 0x20 ;  /* 0x0000002030007836 */ /* 0x004fea0000000000 */
[----:B------:R-:W-:Y:S04]  /*7040*/  SHF.R.U32.HI R0, RZ, 0x15, R0 ;  /* 0x00000015ff007819 */ /* 0x000fe80000011600 */
[----:B------:R-:W-:Y:S11]  /*7050*/  LOP3.LUT P0, RZ, R0, 0x3, R96, 0x48, !PT ;  /* 0x0000000300ff7812 */ /* 0x000ff60007804860 */
[----:B------:R-:W-:Y:S02]  /*7060*/  @!UPT UIADD3 URZ, UPT, UPT, URZ, URZ, URZ ;  /* 0x000000fffffff290 */ /* 0x000fe4000fffe0ff */
[----:B------:R-:W-:Y:S05]  /*7070*/  @!P0 BRA `(.L_x_125) ;  /* 0x0000000000408947 */ /* 0x000fea0003800000 */
[----:B------:R-:W2:Y:S01]  /*7080*/  LDCU.64 UR8, c[0x4][0x70] ;  /* 0x01000e00ff0877ac */ /* 0x000ea20008000a00 */
[----:B----4-:R-:W-:Y:S01]  /*7090*/  MOV R3, 0x0 ;  /* 0x0000000000037802 */ /* 0x010fe20000000f00 */
[----:B------:R-:W-:Y:S02]  /*70a0*/  HFMA2 R12, -RZ, RZ, 0, 5.9604644775390625e-08 ;  /* 0x00000001ff0c7431 */ /* 0x000fe400000001ff */
[----:B-1----:R-:W-:Y:S02]  /*70b0*/  IMAD.MOV.U32 R8, RZ, RZ, 0x192 ;  /* 0x00000192ff087424 */ /* 0x002fe400078e00ff */
[----:B------:R-:W-:Y:S01]  /*70c0*/  IMAD.MOV.U32 R13, RZ, RZ, RZ ;  /* 0x000000ffff0d7224 */ /* 0x000fe200078e00ff */
[----:B------:R-:W1:Y:S01]  /*70d0*/  LDCU.64 UR6, c[0x4][0x78] ;  /* 0x01000f00ff0677ac */ /* 0x000e620008000a00 */
[----:B------:R-:W4:Y:S01]  /*70e0*/  LDC.64 R2, c[0x4][R3] ;  /* 0x0100000003027b82 */ /* 0x000f220000000a00 */
[----:B------:R-:W5:Y:S01]  /*70f0*/  LDCU.64 UR4, c[0x4][0x10] ;  /* 0x01000200ff0477ac */ /* 0x000f620008000a00 */
[----:B--2---:R-:W-:Y:S01]  /*7100*/  MOV R5, UR9 ;  /* 0x0000000900057c02 */ /* 0x004fe20008000f00 */
[----:B------:R-:W-:Y:S01]  /*7110*/  IMAD.U32 R4, RZ, RZ, UR8 ;  /* 0x00000008ff047e24 */ /* 0x000fe2000f8e00ff */
[----:B-1----:R-:W-:Y:S01]  /*7120*/  MOV R7, UR7 ;  /* 0x0000000700077c02 */ /* 0x002fe20008000f00 */
[----:B------:R-:W-:Y:S01]  /*7130*/  IMAD.U32 R6, RZ, RZ, UR6 ;  /* 0x00000006ff067e24 */ /* 0x000fe2000f8e00ff */
[----:B-----5:R-:W-:Y:S01]  /*7140*/  MOV R11, UR5 ;  /* 0x00000005000b7c02 */ /* 0x020fe20008000f00 */
[----:B------:R-:W-:Y:S02]  /*7150*/  IMAD.U32 R10, RZ, RZ, UR4 ;  /* 0x00000004ff0a7e24 */ /* 0x000fe4000f8e00ff */
[----:B------:R-:W-:Y:S07]  /*7160*/  LEPC R20, `(.L_x_125) ;  /* 0x000000001014794e */ /* 0x000fee0000000000 */
[----:B---34-:R-:W-:Y:S05]  /*7170*/  CALL.ABS.NOINC R2 ;  /* 0x0000000002007343 */ /* 0x018fea0003c00000 */
.L_x_125:
[----:B------:R-:W-:Y:S05]  /*7180*/  WARPSYNC.ALL ;  /* 0x0000000000007948 */ /* 0x000fea0003800000 */
[----:B------:R-:W-:Y:S01]  /*7190*/  R2UR UR4, R48 ;  /* 0x00000000300472ca */ /* 0x000fe200000e0000 */
[--C-:B-1--4-:R-:W-:Y:S01]  /*71a0*/  HADD2.F32 R3, -RZ, R56.reuse.H0_H0 ;  /* 0x20000038ff037230 */ /* 0x112fe20000004100 */
[----:B------:R-:W-:Y:S01]  /*71b0*/  ISETP.NE.AND P6, PT, R111, RZ, PT ;  /* 0x000000ff6f00720c */ /* 0x000fe20003fc5270 */
[--C-:B------:R-:W-:Y:S01]  /*71c0*/  HADD2.F32 R51, -RZ, R57.reuse.H1_H1 ;  /* 0x30000039ff337230 */ /* 0x100fe20000004100 */
[----:B------:R-:W-:Y:S01]  /*71d0*/  MOV R50, UR51 ;  /* 0x0000003300327c02 */ /* 0x000fe20008000f00 */
[----:B------:R-:W-:Y:S01]  /*71e0*/  BSSY.RECONVERGENT B0, `(.L_x_126) ;  /* 0x0000091000007945 */ /* 0x000fe20003800200 */
[----:B------:R-:W-:Y:S02]  /*71f0*/  MOV R63, UR37 ;  /* 0x00000025003f7c02 */ /* 0x000fe40008000f00 */
[----:B------:R-:W-:Y:S05]  /*7200*/  ISETP.NE.AND P0, PT, R106, RZ, PT ;  /* 0x000000ff6a00720c */ /* 0x000fea0003f05270 */
[----:B------:R-:W1:Y:S02]  /*7210*/  LDTM.x32 R4, tmem[UR4+0x20] ;  /* 0x00002004000479ee */ /* 0x000e6400082c0000 */
[----:B------:R-:W-:Y:S04]  /*7220*/  @P6 LEA R50, R50, UR48, 0x3 ;  /* 0x0000003032326c11 */ /* 0x000fe8000f8e18ff */
[----:B------:R-:W-:Y:S04]  /*7230*/  @P6 IADD3 R50, PT, PT, R50, 0x70, RZ ;  /* 0x0000007032326810 */ /* 0x000fe80007ffe0ff */
[----:B------:R-:W-:Y:S01]  /*7240*/  @P6 PRMT R63, R63, 0x654, R50 ;  /* 0x000006543f3f6816 */ /* 0x000fe20000000032 */
[----:B------:R-:W-:Y:S02]  /*7250*/  HADD2.F32 R50, -RZ, R57.H0_H0 ;  /* 0x20000039ff327230 */ /* 0x000fe40000004100 */
[C---:B-1----:R-:W-:Y:S01]  /*7260*/  FMUL R0, R47.reuse, R4 ;  /* 0x000000042f007220 */ /* 0x042fe20000400000 */
[----:B------:R-:W-:Y:S02]  /*7270*/  HADD2.F32 R4, -RZ, R56.H1_H1 ;  /* 0x30000038ff047230 */ /* 0x000fe40000004100 */
[C---:B------:R-:W-:Y:S01]  /*7280*/  FMUL R2, R47.reuse, R5 ;  /* 0x000000052f027220 */ /* 0x040fe20000400000 */
[----:B------:R-:W-:Y:S01]  /*7290*/  FMUL R7, R47, R7 ;  /* 0x000000072f077220 */ /* 0x000fe20000400000 */
[----:B------:R-:W-:Y:S01]  /*72a0*/  FFMA R0, R49, R3, R0 ;  /* 0x0000000331007223 */ /* 0x000fe20000000000 */
[----:B------:R-:W-:Y:S01]  /*72b0*/  FMUL R3, R47, R6 ;  /* 0x000000062f037220 */ /* 0x000fe20000400000 */
[----:B------:R-:W-:Y:S01]  /*72c0*/  FFMA R2, R49, R4, R2 ;  /* 0x0000000431027223 */ /* 0x000fe20000000002 */
[C---:B------:R-:W-:Y:S01]  /*72d0*/  FMUL R4, R47.reuse, R8 ;  /* 0x000000082f047220 */ /* 0x040fe20000400000 */
[----:B------:R-:W-:Y:S01]  /*72e0*/  FMUL R8, R47, R12 ;  /* 0x0000000c2f087220 */ /* 0x000fe20000400000 */
[----:B------:R-:W-:Y:S01]  /*72f0*/  FFMA R3, R49, R50, R3 ;  /* 0x0000003231037223 */ /* 0x000fe20000000003 */
[C---:B------:R-:W-:Y:S01]  /*7300*/  FMUL R12, R47.reuse, R16 ;  /* 0x000000102f0c7220 */ /* 0x040fe20000400000 */
[C---:B------:R-:W-:Y:S01]  /*7310*/  FMUL R16, R47.reuse, R20 ;  /* 0x000000142f107220 */ /* 0x040fe20000400000 */
[C---:B------:R-:W-:Y:S01]  /*7320*/  FMUL R20, R47.reuse, R24 ;  /* 0x000000182f147220 */ /* 0x040fe20000400000 */
[C---:B------:R-:W-:Y:S01]  /*7330*/  FMUL R24, R47.reuse, R28 ;  /* 0x0000001c2f187220 */ /* 0x040fe20000400000 */
[C---:B------:R-:W-:Y:S01]  /*7340*/  FMUL R28, R47.reuse, R32 ;  /* 0x000000202f1c7220 */ /* 0x040fe20000400000 */
[--C-:B------:R-:W-:Y:S01]  /*7350*/  HADD2.F32 R32, -RZ, R58.reuse.H0_H0 ;  /* 0x2000003aff207230 */ /* 0x100fe20000004100 */
[----:B------:R-:W-:Y:S01]  /*7360*/  F2FP.F16.F32.PACK_AB R52, R2, R0 ;  /* 0x000000000234723e */ /* 0x000fe200000000ff */
[----:B------:R-:W-:Y:S02]  /*7370*/  HADD2.F32 R0, -RZ, R58.H1_H1 ;  /* 0x3000003aff007230 */ /* 0x000fe40000004100 */
[----:B------:R-:W-:Y:S01]  /*7380*/  FMUL R5, R47, R9 ;  /* 0x000000092f057220 */ /* 0x000fe20000400000 */
[--C-:B------:R-:W-:Y:S02]  /*7390*/  HADD2.F32 R2, -RZ, R59.reuse.H0_H0 ;  /* 0x2000003bff027230 */ /* 0x100fe40000004100 */
[C---:B------:R-:W-:Y:S01]  /*73a0*/  FFMA R7, R49.reuse, R51, R7 ;  /* 0x0000003331077223 */ /* 0x040fe20000000007 */
[C---:B------:R-:W-:Y:S01]  /*73b0*/  FFMA R4, R49.reuse, R32, R4 ;  /* 0x0000002031047223 */ /* 0x040fe20000000004 */
[----:B------:R-:W-:Y:S02]  /*73c0*/  HADD2.F32 R32, -RZ, R59.H1_H1 ;  /* 0x3000003bff207230 */ /* 0x000fe40000004100 */
[----:B------:R-:W-:Y:S01]  /*73d0*/  FFMA R5, R49, R0, R5 ;  /* 0x0000000031057223 */ /* 0x000fe20000000005 */
[--C-:B------:R-:W-:Y:S01]  /*73e0*/  HADD2.F32 R0, -RZ, R64.reuse.H0_H0 ;  /* 0x20000040ff007230 */ /* 0x100fe20000004100 */
[----:B------:R-:W-:Y:S01]  /*73f0*/  F2FP.F16.F32.PACK_AB R53, R7, R3 ;  /* 0x000000030735723e */ /* 0x000fe200000000ff */
[----:B------:R-:W-:Y:S01]  /*7400*/  FMUL R6, R47, R10 ;  /* 0x0000000a2f067220 */ /* 0x000fe20000400000 */
[--C-:B------:R-:W-:Y:S01]  /*7410*/  HADD2.F32 R3, -RZ, R65.reuse.H0_H0 ;  /* 0x20000041ff037230 */ /* 0x100fe20000004100 */
[----:B------:R-:W-:Y:S01]  /*7420*/  F2FP.F16.F32.PACK_AB R54, R5, R4 ;  /* 0x000000040536723e */ /* 0x000fe200000000ff */
[----:B------:R-:W-:Y:S01]  /*7430*/  FMUL R11, R47, R11 ;  /* 0x0000000b2f0b7220 */ /* 0x000fe20000400000 */
[----:B------:R-:W-:Y:S01]  /*7440*/  FFMA R6, R49, R2, R6 ;  /* 0x0000000231067223 */ /* 0x000fe20000000006 */
[----:B------:R-:W-:Y:S02]  /*7450*/  HADD2.F32 R2, -RZ, R64.H1_H1 ;  /* 0x30000040ff027230 */ /* 0x000fe40000004100 */
[----:B------:R-:W-:Y:S01]  /*7460*/  FMUL R9, R47, R13 ;  /* 0x0000000d2f097220 */ /* 0x000fe20000400000 */
[C---:B------:R-:W-:Y:S01]  /*7470*/  FFMA R11, R49.reuse, R32, R11 ;  /* 0x00000020310b7223 */ /* 0x040fe2000000000b */
[----:B------:R-:W-:Y:S01]  /*7480*/  FFMA R8, R49, R0, R8 ;  /* 0x0000000031087223 */ /* 0x000fe20000000008 */
[C---:B------:R-:W-:Y:S01]  /*7490*/  FMUL R10, R47.reuse, R14 ;  /* 0x0000000e2f0a7220 */ /* 0x040fe20000400000 */
[----:B------:R-:W-:Y:S02]  /*74a0*/  HADD2.F32 R0, -RZ, R65.H1_H1 ;  /* 0x30000041ff007230 */ /* 0x000fe40000004100 */
[----:B------:R-:W-:Y:S01]  /*74b0*/  FMUL R15, R47, R15 ;  /* 0x0000000f2f0f7220 */ /* 0x000fe20000400000 */
[C---:B------:R-:W-:Y:S01]  /*74c0*/  FFMA R9, R49.reuse, R2, R9 ;  /* 0x0000000231097223 */ /* 0x040fe20000000009 */
[C---:B------:R-:W-:Y:S01]  /*74d0*/  FFMA R10, R49.reuse, R3, R10 ;  /* 0x00000003310a7223 */ /* 0x040fe2000000000a */
[--C-:B------:R-:W-:Y:S02]  /*74e0*/  HADD2.F32 R2, -RZ, R66.reuse.H0_H0 ;  /* 0x20000042ff027230 */ /* 0x100fe40000004100 */
[----:B------:R-:W-:Y:S01]  /*74f0*/  FFMA R15, R49, R0, R15 ;  /* 0x00000000310f7223 */ /* 0x000fe2000000000f */
[----:B------:R-:W-:Y:S02]  /*7500*/  HADD2.F32 R3, -RZ, R66.H1_H1 ;  /* 0x30000042ff037230 */ /* 0x000fe40000004100 */
[C---:B------:R-:W-:Y:S01]  /*7510*/  FMUL R13, R47.reuse, R17 ;  /* 0x000000112f0d7220 */ /* 0x040fe20000400000 */
[--C-:B------:R-:W-:Y:S02]  /*7520*/  HADD2.F32 R0, -RZ, R67.reuse.H0_H0 ;  /* 0x20000043ff007230 */ /* 0x100fe40000004100 */
[----:B------:R-:W-:Y:S01]  /*7530*/  FMUL R14, R47, R18 ;  /* 0x000000122f0e7220 */ /* 0x000fe20000400000 */
[C---:B------:R-:W-:Y:S01]  /*7540*/  FFMA R12, R49.reuse, R2, R12 ;  /* 0x00000002310c7223 */ /* 0x040fe2000000000c */
[C---:B------:R-:W-:Y:S01]  /*7550*/  FFMA R13, R49.reuse, R3, R13 ;  /* 0x00000003310d7223 */ /* 0x040fe2000000000d */
[----:B------:R-:W-:Y:S02]  /*7560*/  HADD2.F32 R2, -RZ, R67.H1_H1 ;  /* 0x30000043ff027230 */ /* 0x000fe40000004100 */
[----:B------:R-:W-:Y:S01]  /*7570*/  FFMA R14, R49, R0, R14 ;  /* 0x00000000310e7223 */ /* 0x000fe2000000000e */
[C---:B------:R-:W-:Y:S01]  /*7580*/  FMUL R19, R47.reuse, R19 ;  /* 0x000000132f137220 */ /* 0x040fe20000400000 */
[--C-:B------:R-:W-:Y:S02]  /*7590*/  HADD2.F32 R0, -RZ, R72.reuse.H0_H0 ;  /* 0x20000048ff007230 */ /* 0x100fe40000004100 */
[----:B------:R-:W-:Y:S01]  /*75a0*/  FMUL R17, R47, R21 ;  /* 0x000000152f117220 */ /* 0x000fe20000400000 */
[--C-:B------:R-:W-:Y:S02]  /*75b0*/  HADD2.F32 R3, -RZ, R73.reuse.H0_H0 ;  /* 0x20000049ff037230 */ /* 0x100fe40000004100 */
[C---:B------:R-:W-:Y:S01]  /*75c0*/  FFMA R19, R49.reuse, R2, R19 ;  /* 0x0000000231137223 */ /* 0x040fe20000000013 */
[----:B------:R-:W-:Y:S02]  /*75d0*/  HADD2.F32 R2, -RZ, R72.H1_H1 ;  /* 0x30000048ff027230 */ /* 0x000fe40000004100 */
        /* <DEDUP_REMOVED lines=9> */
[----:B------:R-:W-:Y:S01]  /*7670*/  FMUL R21, R47, R25 ;  /* 0x000000192f157220 */ /* 0x000fe20000400000 */
[----:B------:R-:W-:Y:S01]  /*7680*/  F2FP.F16.F32.PACK_AB R55, R11, R6 ;  /* 0x000000060b37723e */ /* 0x000fe200000000ff */
[--C-:B------:R-:W-:Y:S02]  /*7690*/  HADD2.F32 R3, -RZ, R75.reuse.H0_H0 ;  /* 0x2000004bff037230 */ /* 0x100fe40000004100 */
[----:B------:R-:W-:Y:S01]  /*76a0*/  FMUL R22, R47, R26 ;  /* 0x0000001a2f167220 */ /* 0x000fe20000400000 */
[C---:B------:R-:W-:Y:S01]  /*76b0*/  FFMA R20, R49.reuse, R2, R20 ;  /* 0x0000000231147223 */ /* 0x040fe20000000014 */
[C---:B------:R-:W-:Y:S01]  /*76c0*/  FFMA R21, R49.reuse, R0, R21 ;  /* 0x0000000031157223 */ /* 0x040fe20000000015 */
[----:B------:R1:W-:Y:S01]  /*76d0*/  STS.128 [R104+0x2000], R52 ;  /* 0x0020003468007388 */ /* 0x0003e20000000c00 */
[----:B------:R-:W-:Y:S02]  /*76e0*/  HADD2.F32 R0, -RZ, R75.H1_H1 ;  /* 0x3000004bff007230 */ /* 0x000fe40000004100 */
[----:B------:R-:W-:Y:S01]  /*76f0*/  FFMA R22, R49, R3, R22 ;  /* 0x0000000331167223 */ /* 0x000fe20000000016 */
[----:B------:R-:W-:Y:S01]  /*7700*/  FMUL R27, R47, R27 ;  /* 0x0000001b2f1b7220 */ /* 0x000fe20000400000 */
[--C-:B------:R-:W-:Y:S01]  /*7710*/  HADD2.F32 R2, -RZ, R80.reuse.H0_H0 ;  /* 0x20000050ff027230 */ /* 0x100fe20000004100 */
[----:B------:R-:W-:Y:S01]  /*7720*/  F2FP.F16.F32.PACK_AB R8, R9, R8 ;  /* 0x000000080908723e */ /* 0x000fe200000000ff */
[----:B------:R-:W-:Y:S01]  /*7730*/  HADD2.F32 R3, -RZ, R80.H1_H1 ;  /* 0x30000050ff037230 */ /* 0x000fe20000004100 */
[----:B------:R-:W-:Y:S01]  /*7740*/  F2FP.F16.F32.PACK_AB R9, R15, R10 ;  /* 0x0000000a0f09723e */ /* 0x000fe200000000ff */
[----:B------:R-:W-:Y:S01]  /*7750*/  FMUL R25, R47, R29 ;  /* 0x0000001d2f197220 */ /* 0x000fe20000400000 */
[--C-:B------:R-:W-:Y:S01]  /*7760*/  HADD2.F32 R4, -RZ, R81.reuse.H0_H0 ;  /* 0x20000051ff047230 */ /* 0x100fe20000004100 */
[----:B------:R-:W-:Y:S01]  /*7770*/  F2FP.F16.F32.PACK_AB R10, R13, R12 ;  /* 0x0000000c0d0a723e */ /* 0x000fe200000000ff */
[----:B------:R-:W-:Y:S01]  /*7780*/  FMUL R26, R47, R30 ;  /* 0x0000001e2f1a7220 */ /* 0x000fe20000400000 */
[----:B------:R-:W-:Y:S01]  /*7790*/  F2FP.F16.F32.PACK_AB R11, R19, R14 ;  /* 0x0000000e130b723e */ /* 0x000fe200000000ff */
[C---:B------:R-:W-:Y:S01]  /*77a0*/  FFMA R27, R49.reuse, R0, R27 ;  /* 0x00000000311b7223 */ /* 0x040fe2000000001b */
[C---:B------:R-:W-:Y:S01]  /*77b0*/  FFMA R24, R49.reuse, R2, R24 ;  /* 0x0000000231187223 */ /* 0x040fe20000000018 */
[----:B------:R-:W-:Y:S02]  /*77c0*/  HADD2.F32 R0, -RZ, R81.H1_H1 ;  /* 0x30000051ff007230 */ /* 0x000fe40000004100 */
[----:B------:R-:W-:Y:S01]  /*77d0*/  FFMA R25, R49, R3, R25 ;  /* 0x0000000331197223 */ /* 0x000fe20000000019 */
[----:B------:R1:W-:Y:S01]  /*77e0*/  STS.128 [R103+0x2010], R8 ;  /* 0x0020100867007388 */ /* 0x0003e20000000c00 */
[----:B------:R-:W-:Y:S01]  /*77f0*/  FMUL R31, R47, R31 ;  /* 0x0000001f2f1f7220 */ /* 0x000fe20000400000 */
[--C-:B------:R-:W-:Y:S02]  /*7800*/  HADD2.F32 R2, -RZ, R82.reuse.H0_H0 ;  /* 0x20000052ff027230 */ /* 0x100fe40000004100 */
[----:B------:R-:W-:Y:S01]  /*7810*/  FFMA R26, R49, R4, R26 ;  /* 0x00000004311a7223 */ /* 0x000fe2000000001a */
[----:B------:R-:W-:Y:S02]  /*7820*/  HADD2.F32 R3, -RZ, R82.H1_H1 ;  /* 0x30000052ff037230 */ /* 0x000fe40000004100 */
[----:B------:R-:W-:Y:S01]  /*7830*/  FMUL R29, R47, R33 ;  /* 0x000000212f1d7220 */ /* 0x000fe20000400000 */
[--C-:B------:R-:W-:Y:S01]  /*7840*/  HADD2.F32 R4, -RZ, R83.reuse.H0_H0 ;  /* 0x20000053ff047230 */ /* 0x100fe20000004100 */
[----:B------:R-:W-:Y:S01]  /*7850*/  F2FP.F16.F32.PACK_AB R16, R17, R16 ;  /* 0x000000101110723e */ /* 0x000fe200000000ff */
[----:B------:R-:W-:Y:S01]  /*7860*/  FMUL R30, R47, R34 ;  /* 0x000000222f1e7220 */ /* 0x000fe20000400000 */
        /* <DEDUP_REMOVED lines=14> */
[----:B------:R-:W-:Y:S02]  /*7950*/  F2FP.F16.F32.PACK_AB R27, R35, R30 ;  /* 0x0000001e231b723e */ /* 0x000fe400000000ff */
[----:B------:R-:W-:Y:S02]  /*7960*/  LEA R0, R60, UR48, 0x3 ;  /* 0x000000303c007c11 */ /* 0x000fe4000f8e18ff */
[----:B------:R-:W-:Y:S01]  /*7970*/  @P6 SHF.L.U32 R2, R101, 0x1f, RZ ;  /* 0x0000001f65026819 */ /* 0x000fe200000006ff */
        /* <DEDUP_REMOVED lines=9> */
[----:B------:R-:W-:Y:S02]  /*7a10*/  UIADD3 UR12, UP0, UPT, UR52, 0x680, URZ ;  /* 0x00000680340c7890 */ /* 0x000fe4000ff1e0ff */
[----:B------:R-:W-:Y:S02]  /*7a20*/  UIADD3 UR9, UPT, UPT, UR41, 0x20, URZ ;  /* 0x0000002029097890 */ /* 0x000fe4000fffe0ff */
[----:B------:R-:W-:Y:S02]  /*7a30*/  UIADD3 UR8, UPT, UPT, UR48, 0x2200, URZ ;  /* 0x0000220030087890 */ /* 0x000fe4000fffe0ff */
[----:B------:R-:W-:Y:S01]  /*7a40*/  UIADD3.X UR13, UPT, UPT, URZ, UR53, URZ, UP0, !UPT ;  /* 0x00000035ff0d7290 */ /* 0x000fe200087fe4ff */
[----:B------:R-:W-:Y:S01]  /*7a50*/  UMOV UR10, UR42 ;  /* 0x0000002a000a7c82 */ /* 0x000fe20008000000 */
[----:B------:R-:W-:Y:S01]  /*7a60*/  UMOV UR11, UR36 ;  /* 0x00000024000b7c82 */ /* 0x000fe20008000000 */
[----:B------:R-:W-:Y:S02]  /*7a70*/  UIADD3 UR5, UPT, UPT, UR41, 0xa0, URZ ;  /* 0x000000a029057890 */ /* 0x000fe4000fffe0ff */
[----:B------:R-:W-:Y:S01]  /*7a80*/  UIADD3 UR4, UPT, UPT, UR48, 0x3200, URZ ;  /* 0x0000320030047890 */ /* 0x000fe2000fffe0ff */
[----:B------:R-:W-:Y:S03]  /*7a90*/  UMOV UR6, UR42 ;  /* 0x0000002a00067c82 */ /* 0x000fe60008000000 */
[----:B------:R2:W-:Y:S01]  /*7aa0*/  UTMASTG.3D [UR8], [UR12] ;  /* 0x000000080c0073b5 */ /* 0x0005e20008010000 */
[----:B------:R-:W-:Y:S04]  /*7ab0*/  UMOV UR7, UR36 ;  /* 0x0000002400077c82 */ /* 0x000fe80008000000 */
[----:B------:R2:W-:Y:S01]  /*7ac0*/  UTMASTG.3D [UR4], [UR12] ;  /* 0x000000040c0073b5 */ /* 0x0005e20008010000 */
[----:B------:R0:W-:Y:S01]  /*7ad0*/  UTMACMDFLUSH ;  /* 0x00000000000079b7 */ /* 0x0001e20000000000 */
[----:B--2---:R-:W-:Y:S04]  /*7ae0*/  DEPBAR.LE SB0, 0x1 ;  /* 0x000080400000791a */ /* 0x004fe80000000000 */
.L_x_127:
[----:B------:R-:W-:Y:S05]  /*7af0*/  BSYNC.RECONVERGENT B0 ;  /* 0x0000000000007941 */ /* 0x000fea0003800200 */
.L_x_126:
[----:B------:R-:W-:Y:S01]  /*7b00*/  BAR.SYNC.DEFER_BLOCKING 0x1, 0x80 ;  /* 0x0042000000007b1d */ /* 0x000fe20000010000 */
[----:B------:R-:W-:Y:S04]  /*7b10*/  UIADD3 UR40, UPT, UPT, UR51, 0x1, URZ ;  /* 0x0000000133287890 */ /* 0x000fe8000fffe0ff */
[----:B------:R-:W-:Y:S04]  /*7b20*/  UISETP.NE.AND UP0, UPT, UR40, 0x4, UPT ;  /* 0x000000042800788c */ /* 0x000fe8000bf05270 */
[----:B------:R-:W-:Y:S01]  /*7b30*/  USEL UR40, UR40, URZ, UP0 ;  /* 0x000000ff28287287 */ /* 0x000fe20008000000 */
[----:B------:R2:W-:Y:S01]  /*7b40*/  @P6 SYNCS.ARRIVE.TRANS64.RED.A1T0 RZ, [R63+URZ], RZ ;  /* 0x000000ff3fff69a7 */ /* 0x0005e200081004ff */
[----:B------:R-:W-:Y:S01]  /*7b50*/  BSSY B1, `(.L_x_128) ;  /* 0x0000017000017945 */ /* 0x000fe20003800000 */
[----:B------:R-:W4:Y:S02]  /*7b60*/  @P6 SYNCS.PHASECHK.TRANS64.TRYWAIT P0, [R0+URZ+0x50], R2 ;  /* 0x00005002000065a7 */ /* 0x000f2400080011ff */
[----:B----4-:R-:W-:Y:S01]  /*7b70*/  @P6 SEL R61, RZ, 0x1, !P0 ;  /* 0x00000001ff3d6807 */ /* 0x010fe20004000000 */
[----:B--2---:R-:W-:Y:S06]  /*7b80*/  @!P6 BRA `(.L_x_129) ;  /* 0x00000000004ce947 */ /* 0x004fec0003800000 */
        /* <DEDUP_REMOVED lines=9> */
[----:B------:R-:W-:Y:S04]  /*7c20*/  SHF.L.U32 R6, R101, 0x1f, RZ ;  /* 0x0000001f65067819 */ /* 0x000fe800000006ff */
[----:B------:R-:W2:Y:S02]  /*7c30*/  SYNCS.PHASECHK.TRANS64.TRYWAIT P0, [R0+URZ+0x50], R6 ;  /* 0x00005006000075a7 */ /* 0x000ea400080011ff */
[----:B--2---:R-:W-:Y:S05]  /*7c40*/  @!P0 BRA `(.L_x_132) ;  /* 0x0000002400f08947 */ /* 0x004fea0003800000 */
.L_x_131:
[----:B------:R-:W-:Y:S05]  /*7c50*/  BSYNC B0 ;  /* 0x0000000000007941 */ /* 0x000fea0003800000 */
.L_x_130:
[----:B------:R-:W-:Y:S02]  /*7c60*/  ISETP.NE.AND P0, PT, R62, RZ, PT ;  /* 0x000000ff3e00720c */ /* 0x000fe40003f05270 */
[----:B------:R-:W-:Y:S11]  /*7c70*/  IADD3 R60, PT, PT, R60, 0x1, RZ ;  /* 0x000000013c3c7810 */ /* 0x000ff60007ffe0ff */
[----:B------:R4:W1:Y:S04]  /*7c80*/  @P0 LDS.128 R56, [R5] ;  /* 0x0000000005380984 */ /* 0x0008680000000c00 */
[----:B------:R4:W1:Y:S04]  /*7c90*/  @P0 LDS.128 R64, [R4+0x10] ;  /* 0x0000100004400984 */ /* 0x0008680000000c00 */
[----:B------:R4:W1:Y:S04]  /*7ca0*/  @P0 LDS.128 R72, [R3+0x20] ;  /* 0x0000200003480984 */ /* 0x0008680000000c00 */
[----:B------:R4:W1:Y:S02]  /*7cb0*/  @P0 LDS.128 R80, [R2+0x30] ;  /* 0x0000300002500984 */ /* 0x0008640000000c00 */
.L_x_129:
[----:B------:R-:W-:Y:S05]  /*7cc0*/  BSYNC B1 ;  /* 0x0000000000017941 */ /* 0x000fea0003800000 */
.L_x_128:
        /* <DEDUP_REMOVED lines=21> */
.L_x_133:
        /* <DEDUP_REMOVED lines=151> */
.L_x_135:
[----:B------:R-:W-:Y:S05]  /*8790*/  BSYNC.RECONVERGENT B0 ;  /* 0x0000000000007941 */ /* 0x000fea0003800200 */
.L_x_134:
        /* <DEDUP_REMOVED lines=21> */
.L_x_139:
[----:B------:R-:W-:Y:S05]  /*88f0*/  BSYNC B0 ;  /* 0x0000000000007941 */ /* 0x000fea0003800000 */
.L_x_138:
[----:B------:R-:W-:Y:S11]  /*8900*/  ISETP.NE.AND P0, PT, R62, RZ, PT ;  /* 0x000000ff3e00720c */ /* 0x000ff60003f05270 */
[----:B------:R-:W-:Y:S02]  /*8910*/  @!UPT UIADD3 URZ, UPT, UPT, URZ, URZ, URZ ;  /* 0x000000fffffff290 */ /* 0x000fe4000fffe0ff */
[----:B------:R4:W1:Y:S04]  /*8920*/  @P0 LDS.128 R56, [R4] ;  /* 0x0000000004380984 */ /* 0x0008680000000c00 */
[----:B------:R4:W1:Y:S04]  /*8930*/  @P0 LDS.128 R64, [R3+0x10] ;  /* 0x0000100003400984 */ /* 0x0008680000000c00 */
[----:B------:R4:W1:Y:S04]  /*8940*/  @P0 LDS.128 R72, [R2+0x20] ;  /* 0x0000200002480984 */ /* 0x0008680000000c00 */
[----:B------:R4:W1:Y:S02]  /*8950*/  @P0 LDS.128 R80, [R60+0x30] ;  /* 0x000030003c500984 */ /* 0x0008640000000c00 */
.L_x_137:
[----:B------:R-:W-:Y:S05]  /*8960*/  BSYNC B1 ;  /* 0x0000000000017941 */ /* 0x000fea0003800000 */
.L_x_136:
        /* <DEDUP_REMOVED lines=21> */
.L_x_141:
[----:B------:R-:W-:Y:S01]  /*8ac0*/  ISETP.NE.AND P0, PT, R106, RZ, PT ;  /* 0x000000ff6a00720c */ /* 0x000fe20003f05270 */
[----:B------:R-:W-:Y:S05]  /*8ad0*/  WARPSYNC.ALL ;  /* 0x0000000000007948 */ /* 0x000fea0003800000 */
[----:B------:R-:W-:Y:S01]  /*8ae0*/  R2UR UR4, R48 ;  /* 0x00000000300472ca */ /* 0x000fe200000e0000 */
[--C-:B-1----:R-:W-:Y:S01]  /*8af0*/  HADD2.F32 R48, -RZ, R56.reuse.H0_H0 ;  /* 0x20000038ff307230 */ /* 0x102fe20000004100 */
[----:B------:R-:W-:Y:S01]  /*8b00*/  IADD3 R112, PT, PT, R112, 0xe0, RZ ;  /* 0x000000e070707810 */ /* 0x000fe20007ffe0ff */
[----:B------:R-:W-:Y:S01]  /*8b10*/  HADD2.F32 R50, -RZ, R56.H1_H1 ;  /* 0x30000038ff327230 */ /* 0x000fe20000004100 */
[----:B------:R-:W-:Y:S01]  /*8b20*/  BSSY.RECONVERGENT B0, `(.L_x_142) ;  /* 0x000008d000007945 */ /* 0x000fe20003800200 */
[--C-:B------:R-:W-:Y:S01]  /*8b30*/  HADD2.F32 R51, -RZ, R57.reuse.H0_H0 ;  /* 0x20000039ff337230 */ /* 0x100fe20000004100 */
[----:B------:R-:W-:Y:S01]  /*8b40*/  LOP3.LUT R112, R112, 0xfefffff8, RZ, 0xc0, !PT ;  /* 0xfefffff870707812 */ /* 0x000fe200078ec0ff */
[----:B------:R-:W-:Y:S02]  /*8b50*/  HADD2.F32 R52, -RZ, R57.H1_H1 ;  /* 0x30000039ff347230 */ /* 0x000fe40000004100 */
[--C-:B------:R-:W-:Y:S02]  /*8b60*/  HADD2.F32 R53, -RZ, R58.reuse.H0_H0 ;  /* 0x2000003aff357230 */ /* 0x100fe40000004100 */
[----:B------:R-:W-:Y:S02]  /*8b70*/  HADD2.F32 R54, -RZ, R58.H1_H1 ;  /* 0x3000003aff367230 */ /* 0x000fe40000004100 */
[----:B----4-:R-:W1:Y:S01]  /*8b80*/  LDTM.x32 R4, tmem[UR4+0x60] ;  /* 0x00006004000479ee */ /* 0x010e6200082c0000 */
[----:B------:R-:W-:Y:S01]  /*8b90*/  NOP ;  /* 0x0000000000007918 */ /* 0x000fe20000000000 */
[----:B-1----:R1:W-:Y:S01]  /*8ba0*/  SYNCS.ARRIVE.TRANS64.RED.A1T0 RZ, [R112+URZ], RZ ;  /* 0x000000ff70ff79a7 */ /* 0x0023e200081004ff */
[--C-:B------:R-:W-:Y:S02]  /*8bb0*/  HADD2.F32 R55, -RZ, R59.reuse.H0_H0 ;  /* 0x2000003bff377230 */ /* 0x100fe40000004100 */
[----:B------:R-:W-:Y:S02]  /*8bc0*/  HADD2.F32 R56, -RZ, R59.H1_H1 ;  /* 0x3000003bff387230 */ /* 0x000fe40000004100 */
        /* <DEDUP_REMOVED lines=9> */
[C---:B------:R-:W-:Y:S01]  /*8c60*/  FMUL R4, R47.reuse, R4 ;  /* 0x000000042f047220 */ /* 0x040fe20000400000 */
[C---:B------:R-:W-:Y:S01]  /*8c70*/  FMUL R5, R47.reuse, R5 ;  /* 0x000000052f057220 */ /* 0x040fe20000400000 */
[C---:B------:R-:W-:Y:S01]  /*8c80*/  FMUL R6, R47.reuse, R6 ;  /* 0x000000062f067220 */ /* 0x040fe20000400000 */
[----:B------:R-:W-:Y:S01]  /*8c90*/  FMUL R7, R47, R7 ;  /* 0x000000072f077220 */ /* 0x000fe20000400000 */
[C---:B------:R-:W-:Y:S01]  /*8ca0*/  FFMA R4, R49.reuse, R48, R4 ;  /* 0x0000003031047223 */ /* 0x040fe20000000004 */
[C---:B------:R-:W-:Y:S01]  /*8cb0*/  FFMA R5, R49.reuse, R50, R5 ;  /* 0x0000003231057223 */ /* 0x040fe20000000005 */
[C---:B------:R-:W-:Y:S01]  /*8cc0*/  FFMA R6, R49.reuse, R51, R6 ;  /* 0x0000003331067223 */ /* 0x040fe20000000006 */
[----:B------:R-:W-:Y:S01]  /*8cd0*/  FFMA R7, R49, R52, R7 ;  /* 0x0000003431077223 */ /* 0x000fe20000000007 */
[C---:B------:R-:W-:Y:S01]  /*8ce0*/  FMUL R8, R47.reuse, R8 ;  /* 0x000000082f087220 */ /* 0x040fe20000400000 */
[----:B------:R-:W-:Y:S01]  /*8cf0*/  FMUL R9, R47, R9 ;  /* 0x000000092f097220 */ /* 0x000fe20000400000 */
[----:B------:R-:W-:Y:S01]  /*8d00*/  F2FP.F16.F32.PACK_AB R4, R5, R4 ;  /* 0x000000040504723e */ /* 0x000fe200000000ff */
[----:B------:R-:W-:Y:S01]  /*8d10*/  FMUL R10, R47, R10 ;  /* 0x0000000a2f0a7220 */ /* 0x000fe20000400000 */
[----:B------:R-:W-:Y:S01]  /*8d20*/  F2FP.F16.F32.PACK_AB R5, R7, R6 ;  /* 0x000000060705723e */ /* 0x000fe200000000ff */
[C---:B------:R-:W-:Y:S01]  /*8d30*/  FFMA R8, R49.reuse, R53, R8 ;  /* 0x0000003531087223 */ /* 0x040fe20000000008 */
[C---:B------:R-:W-:Y:S01]  /*8d40*/  FFMA R9, R49.reuse, R54, R9 ;  /* 0x0000003631097223 */ /* 0x040fe20000000009 */
[----:B------:R-:W-:Y:S01]  /*8d50*/  FFMA R10, R49, R55, R10 ;  /* 0x00000037310a7223 */ /* 0x000fe2000000000a */
[C---:B------:R-:W-:Y:S01]  /*8d60*/  FMUL R11, R47.reuse, R11 ;  /* 0x0000000b2f0b7220 */ /* 0x040fe20000400000 */
[C---:B------:R-:W-:Y:S01]  /*8d70*/  FMUL R0, R47.reuse, R12 ;  /* 0x0000000c2f007220 */ /* 0x040fe20000400000 */
[----:B------:R-:W-:Y:S01]  /*8d80*/  FMUL R2, R47, R13 ;  /* 0x0000000d2f027220 */ /* 0x000fe20000400000 */
[----:B------:R-:W-:Y:S01]  /*8d90*/  F2FP.F16.F32.PACK_AB R6, R9, R8 ;  /* 0x000000080906723e */ /* 0x000fe200000000ff */
[C---:B------:R-:W-:Y:S01]  /*8da0*/  FFMA R11, R49.reuse, R56, R11 ;  /* 0x00000038310b7223 */ /* 0x040fe2000000000b */
[C---:B------:R-:W-:Y:S01]  /*8db0*/  FFMA R0, R49.reuse, R57, R0 ;  /* 0x0000003931007223 */ /* 0x040fe20000000000 */
[----:B------:R-:W-:Y:S01]  /*8dc0*/  FFMA R2, R49, R58, R2 ;  /* 0x0000003a31027223 */ /* 0x000fe20000000002 */
[C---:B------:R-:W-:Y:S01]  /*8dd0*/  FMUL R3, R47.reuse, R14 ;  /* 0x0000000e2f037220 */ /* 0x040fe20000400000 */
[C---:B------:R-:W-:Y:S01]  /*8de0*/  FMUL R15, R47.reuse, R15 ;  /* 0x0000000f2f0f7220 */ /* 0x040fe20000400000 */
[C---:B------:R-:W-:Y:S01]  /*8df0*/  FMUL R12, R47.reuse, R16 ;  /* 0x000000102f0c7220 */ /* 0x040fe20000400000 */
[----:B------:R-:W-:Y:S01]  /*8e00*/  FMUL R13, R47, R17 ;  /* 0x000000112f0d7220 */ /* 0x000fe20000400000 */
[----:B------:R-:W-:Y:S01]  /*8e10*/  FFMA R3, R49, R59, R3 ;  /* 0x0000003b31037223 */ /* 0x000fe20000000003 */
[----:B------:R-:W-:Y:S01]  /*8e20*/  FMUL R14, R47, R18 ;  /* 0x000000122f0e7220 */ /* 0x000fe20000400000 */
[----:B------:R-:W-:Y:S01]  /*8e30*/  FFMA R15, R49, R60, R15 ;  /* 0x0000003c310f7223 */ /* 0x000fe2000000000f */
[----:B------:R-:W-:Y:S01]  /*8e40*/  FMUL R19, R47, R19 ;  /* 0x000000132f137220 */ /* 0x000fe20000400000 */
[----:B------:R-:W-:Y:S01]  /*8e50*/  F2FP.F16.F32.PACK_AB R7, R11, R10 ;  /* 0x0000000a0b07723e */ /* 0x000fe200000000ff */
[----:B------:R-:W-:Y:S01]  /*8e60*/  FFMA R12, R49, R61, R12 ;  /* 0x0000003d310c7223 */ /* 0x000fe2000000000c */
[----:B------:R-:W-:Y:S02]  /*8e70*/  HADD2.F32 R66, -RZ, R72.H1_H1 ;  /* 0x30000048ff427230 */ /* 0x000fe40000004100 */
[----:B------:R-:W-:Y:S01]  /*8e80*/  FMUL R16, R47, R20 ;  /* 0x000000142f107220 */ /* 0x000fe20000400000 */
[----:B------:R-:W-:Y:S01]  /*8e90*/  FFMA R13, R49, R62, R13 ;  /* 0x0000003e310d7223 */ /* 0x000fe2000000000d */
[----:B------:R1:W-:Y:S01]  /*8ea0*/  STS.128 [R104+0x6000], R4 ;  /* 0x0060000468007388 */ /* 0x0003e20000000c00 */
[--C-:B------:R-:W-:Y:S02]  /*8eb0*/  HADD2.F32 R67, -RZ, R73.reuse.H0_H0 ;  /* 0x20000049ff437230 */ /* 0x100fe40000004100 */
[----:B------:R-:W-:Y:S01]  /*8ec0*/  FMUL R17, R47, R21 ;  /* 0x000000152f117220 */ /* 0x000fe20000400000 */
[----:B------:R-:W-:Y:S01]  /*8ed0*/  FFMA R14, R49, R63, R14 ;  /* 0x0000003f310e7223 */ /* 0x000fe2000000000e */
[----:B------:R-:W-:Y:S02]  /*8ee0*/  HADD2.F32 R68, -RZ, R73.H1_H1 ;  /* 0x30000049ff447230 */ /* 0x000fe40000004100 */
[----:B------:R-:W-:Y:S01]  /*8ef0*/  FMUL R18, R47, R22 ;  /* 0x000000162f127220 */ /* 0x000fe20000400000 */
[----:B------:R-:W-:Y:S01]  /*8f00*/  FFMA R19, R49, R64, R19 ;  /* 0x0000004031137223 */ /* 0x000fe20000000013 */
        /* <DEDUP_REMOVED lines=14> */
[----:B------:R-:W-:Y:S01]  /*8ff0*/  F2FP.F16.F32.PACK_AB R8, R2, R0 ;  /* 0x000000000208723e */ /* 0x000fe200000000ff */
[----:B------:R-:W-:Y:S01]  /*9000*/  FFMA R20, R49, R69, R20 ;  /* 0x0000004531147223 */ /* 0x000fe20000000014 */
[----:B------:R-:W-:Y:S01]  /*9010*/  F2FP.F16.F32.PACK_AB R9, R15, R3 ;  /* 0x000000030f09723e */ /* 0x000fe200000000ff */
[----:B------:R-:W-:Y:S01]  /*9020*/  HADD2.F32 R74, -RZ, R80.H1_H1 ;  /* 0x30000050ff4a7230 */ /* 0x000fe20000004100 */
[----:B------:R-:W-:Y:S01]  /*9030*/  F2FP.F16.F32.PACK_AB R10, R13, R12 ;  /* 0x0000000c0d0a723e */ /* 0x000fe200000000ff */
[----:B------:R-:W-:Y:S01]  /*9040*/  FMUL R24, R47, R28 ;  /* 0x0000001c2f187220 */ /* 0x000fe20000400000 */
[----:B------:R-:W-:Y:S01]  /*9050*/  F2FP.F16.F32.PACK_AB R11, R19, R14 ;  /* 0x0000000e130b723e */ /* 0x000fe200000000ff */
[----:B------:R-:W-:Y:S01]  /*9060*/  FFMA R21, R49, R70, R21 ;  /* 0x0000004631157223 */ /* 0x000fe20000000015 */
[--C-:B------:R-:W-:Y:S02]  /*9070*/  HADD2.F32 R75, -RZ, R81.reuse.H0_H0 ;  /* 0x20000051ff4b7230 */ /* 0x100fe40000004100 */
[----:B------:R-:W-:Y:S01]  /*9080*/  FMUL R25, R47, R29 ;  /* 0x0000001d2f197220 */ /* 0x000fe20000400000 */
[----:B------:R-:W-:Y:S01]  /*9090*/  FFMA R22, R49, R71, R22 ;  /* 0x0000004731167223 */ /* 0x000fe20000000016 */
[----:B------:R1:W-:Y:S01]  /*90a0*/  STS.128 [R103+0x6010], R8 ;  /* 0x0060100867007388 */ /* 0x0003e20000000c00 */
        /* <DEDUP_REMOVED lines=13> */
[----:B------:R-:W-:Y:S02]  /*9180*/  HADD2.F32 R80, -RZ, R83.H1_H1 ;  /* 0x30000053ff507230 */ /* 0x000fe40000004100 */
[----:B------:R-:W-:Y:S01]  /*9190*/  FMUL R30, R47, R34 ;  /* 0x000000222f1e7220 */ /* 0x000fe20000400000 */
        /* <DEDUP_REMOVED lines=37> */
.L_x_143:
[----:B------:R-:W-:Y:S05]  /*93f0*/  BSYNC.RECONVERGENT B0 ;  /* 0x0000000000007941 */ /* 0x000fea0003800200 */
.L_x_142:
[----:B------:R-:W-:Y:S01]  /*9400*/  BAR.SYNC.DEFER_BLOCKING 0x1, 0x80 ;  /* 0x0042000000007b1d */ /* 0x000fe20000010000 */
[----:B------:R-:W-:Y:S01]  /*9410*/  UISETP.NE.AND UP0, UPT, UR49, -0x4, UPT ;  /* 0xfffffffc3100788c */ /* 0x000fe2000bf05270 */
[----:B------:R-:W-:Y:S08]  /*9420*/  IADD3 R45, PT, PT, R45, 0x1, RZ ;  /* 0x000000012d2d7810 */ /* 0x000ff00007ffe0ff */
[----:B------:R-:W-:Y:S05]  /*9430*/  BRA.U !UP0, `(.L_x_144) ;  /* 0x0000000108287547 */ /* 0x000fea000b800000 */
[----:B------:R-:W-:Y:S01]  /*9440*/  ISETP.NE.AND P0, PT, R111, RZ, PT ;  /* 0x000000ff6f00720c */ /* 0x000fe20003f05270 */
[----:B------:R-:W-:Y:S01]  /*9450*/  IMAD.U32 R2, RZ, RZ, UR51 ;  /* 0x00000033ff027e24 */ /* 0x000fe2000f8e00ff */
[----:B------:R-:W-:Y:S01]  /*9460*/  UIADD3 UR51, UPT, UPT, UR51, 0x1, URZ ;  /* 0x0000000133337890 */ /* 0x000fe2000fffe0ff */
[----:B------:R-:W-:Y:S03]  /*9470*/  IMAD.U32 R0, RZ, RZ, UR37 ;  /* 0x00000025ff007e24 */ /* 0x000fe6000f8e00ff */
[----:B------:R-:W-:Y:S04]  /*9480*/  UISETP.NE.AND UP0, UPT, UR51, 0x4, UPT ;  /* 0x000000043300788c */ /* 0x000fe8000bf05270 */
[----:B------:R-:W-:Y:S03]  /*9490*/  USEL UR51, UR51, URZ, UP0 ;  /* 0x000000ff33337287 */ /* 0x000fe60008000000 */
[----:B------:R-:W-:Y:S05]  /*94a0*/  @P0 LEA R2, R2, UR48, 0x3 ;  /* 0x0000003002020c11 */ /* 0x000fea000f8e18ff */
[----:B------:R-:W-:Y:S05]  /*94b0*/  @P0 VIADD R2, R2, 0x70 ;  /* 0x0000007002020836 */ /* 0x000fea0000000000 */
[----:B------:R-:W-:Y:S04]  /*94c0*/  @P0 PRMT R0, R0, 0x654, R2 ;  /* 0x0000065400000816 */ /* 0x000fe80000000002 */
[----:B------:R2:W-:Y:S03]  /*94d0*/  @P0 SYNCS.ARRIVE.TRANS64.RED.A1T0 RZ, [R0+URZ], RZ ;  /* 0x000000ff00ff09a7 */ /* 0x0005e600081004ff */
.L_x_144:
[----:B------:R-:W-:Y:S01]  /*94e0*/  ISETP.NE.AND P2, PT, R107, RZ, PT ;  /* 0x000000ff6b00720c */ /* 0x000fe20003f45270 */
[----:B------:R-:W-:Y:S01]  /*94f0*/  UIADD3 UR49, UPT, UPT, UR49, 0x4, URZ ;  /* 0x0000000431317890 */ /* 0x000fe2000fffe0ff */
[----:B------:R-:W-:Y:S01]  /*9500*/  ISETP.NE.AND P0, PT, R109, 0x2, PT ;  /* 0x000000026d00780c */ /* 0x000fe20003f05270 */
[----:B------:R-:W-:Y:S01]  /*9510*/  IMAD.IADD R15, R43, 0x1, R90 ;  /* 0x000000012b0f7824 */ /* 0x000fe200078e025a */
[----:B------:R-:W-:Y:S01]  /*9520*/  ISETP.NE.AND P1, PT, R45, 0x4, PT ;  /* 0x000000042d00780c */ /* 0x000fe20003f25270 */
[----:B------:R-:W-:Y:S01]  /*9530*/  IMAD.IADD R14, R44, 0x1, R91 ;  /* 0x000000012c0e7824 */ /* 0x000fe200078e025b */
[----:B------:R-:W-:Y:S02]  /*9540*/  SEL R2, RZ, 0x1, P0 ;  /* 0x00000001ff027807 */ /* 0x000fe40000000000 */
[----:B--2---:R-:W-:Y:S02]  /*9550*/  SEL R0, RZ, 0x1, P1 ;  /* 0x00000001ff007807 */ /* 0x004fe40000800000 */
[----:B------:R-:W-:Y:S02]  /*9560*/  LOP3.LUT R99, R99, R2, RZ, 0x3c, !PT ;  /* 0x0000000263637212 */ /* 0x000fe400078e3cff */
[----:B------:R-:W-:Y:S02]  /*9570*/  LOP3.LUT R100, R100, R0, RZ, 0x3c, !PT ;  /* 0x0000000064647212 */ /* 0x000fe400078e3cff */
[----:B------:R-:W-:Y:S02]  /*9580*/  @P2 R2UR UR36, R98 ;  /* 0x00000000622422ca */ /* 0x000fe400000e0000 */
[----:B------:R-:W-:Y:S02]  /*9590*/  SEL R109, R109, RZ, P0 ;  /* 0x000000ff6d6d7207 */ /* 0x000fe40000000000 */
[----:B------:R-:W-:Y:S01]  /*95a0*/  SEL R45, R45, RZ, P1 ;  /* 0x000000ff2d2d7207 */ /* 0x000fe20000800000 */
[----:B------:R-:W-:Y:S10]  /*95b0*/  @P2 BRA `(.L_x_145) ;  /* 0xffffffc000082947 */ /* 0x000ff4000383ffff */
[----:B------:R-:W-:-:S09]  /*95c0*/  UISETP.NE.AND UP0, UPT, UR50, URZ, UPT ;  /* 0x000000ff3200728c */ /* 0x000fd2000bf05270 */
[----:B------:R-:W-:Y:S05]  /*95d0*/  BRA.U !UP0, `(.L_x_146) ;  /* 0x0000000108487547 */ /* 0x000fea000b800000 */
[----:B------:R-:W2:Y:S02]  /*95e0*/  LDCU.64 UR4, c[0x0][0x890] ;  /* 0x00011200ff0477ac */ /* 0x000ea40008000a00 */
[----:B--2---:R-:W-:-:S04]  /*95f0*/  UISETP.NE.U32.AND UP0, UPT, UR4, URZ, UPT ;  /* 0x000000ff0400728c */ /* 0x004fc8000bf05070 */
[----:B------:R-:W-:-:S09]  /*9600*/  UISETP.NE.AND.EX UP0, UPT, UR5, URZ, UPT, UP0 ;  /* 0x000000ff0500728c */ /* 0x000fd2000bf05300 */
[----:B------:R-:W-:Y:S05]  /*9610*/  BRA.U UP0, `(.L_x_147) ;  /* 0x00000001000c7547 */ /* 0x000fea000b800000 */
[----:B------:R-:W-:-:S13]  /*9620*/  FSETP.NEU.AND P0, PT, R49, RZ, PT ;  /* 0x000000ff3100720b */ /* 0x000fda0003f0d000 */
[----:B------:R-:W-:Y:S05]  /*9630*/  @!P0 EXIT ;  /* 0x000000000000894d */ /* 0x000fea0003800000 */
[----:B------:R-:W-:Y:S05]  /*9640*/  BRA `(.L_x_146) ;  /* 0x00000000002c7947 */ /* 0x000fea0003800000 */
.L_x_147:
[----:B------:R-:W-:Y:S01]  /*9650*/  ISETP.NE.AND P0, PT, R108, RZ, PT ;  /* 0x000000ff6c00720c */ /* 0x000fe20003f05270 */
[----:B------:R-:W-:-:S12]  /*9660*/  BSSY.RECONVERGENT B0, `(.L_x_146) ;  /* 0x0000009000007945 */ /* 0x000fd80003800200 */
[----:B------:R-:W-:Y:S05]  /*9670*/  @P0 BRA `(.L_x_148) ;  /* 0x0000000000140947 */ /* 0x000fea0003800000 */
[----:B------:R-:W2:Y:S02]  /*9680*/  LDCU.64 UR4, c[0x0][0x888] ;  /* 0x00011100ff0477ac */ /* 0x000ea40008000a00 */
[----:B--2---:R-:W-:-:S04]  /*9690*/  ISETP.NE.U32.AND P0, PT, RZ, UR4, PT ;  /* 0x00000004ff007c0c */ /* 0x004fc8000bf05070 */
[----:B------:R-:W-:-:S13]  /*96a0*/  ISETP.NE.AND.EX P0, PT, RZ, UR5, PT, P0 ;  /* 0x00000005ff007c0c */ /* 0x000fda000bf05300 */
[----:B------:R-:W-:Y:S05]  /*96b0*/  @!P0 EXIT ;  /* 0x000000000000894d */ /* 0x000fea0003800000 */
[----:B------:R-:W-:Y:S05]  /*96c0*/  BRA `(.L_x_149) ;  /* 0x0000000000087947 */ /* 0x000fea0003800000 */
.L_x_148:
[----:B------:R-:W-:-:S13]  /*96d0*/  FSETP.NEU.AND P0, PT, R49, RZ, PT ;  /* 0x000000ff3100720b */ /* 0x000fda0003f0d000 */
[----:B------:R-:W-:Y:S05]  /*96e0*/  @!P0 EXIT ;  /* 0x000000000000894d */ /* 0x000fea0003800000 */
.L_x_149:
[----:B------:R-:W-:Y:S05]  /*96f0*/  BSYNC.RECONVERGENT B0 ;  /* 0x0000000000007941 */ /* 0x000fea0003800200 */
.L_x_146:
[----:B------:R-:W-:Y:S01]  /*9700*/  ULEA UR4, UR51, UR48, 0x3 ;  /* 0x0000003033047291 */ /* 0x000fe2000f8e18ff */
[----:B------:R-:W-:-:S04]  /*9710*/  DEPBAR.LE SB0, 0x0 ;  /* 0x000080000000791a */ /* 0x000fc80000000000 */
[----:B------:R-:W-:-:S04]  /*9720*/  UIADD3 UR4, UPT, UPT, UR4, 0x70, URZ ;  /* 0x0000007004047890 */ /* 0x000fc8000fffe0ff */
[----:B------:R-:W-:-:S09]  /*9730*/  UPRMT UR4, UR37, 0x654, UR4 ;  /* 0x0000065425047896 */ /* 0x000fd20008000004 */
[----:B------:R-:W-:Y:S01]  /*9740*/  SYNCS.ARRIVE.TRANS64.RED.A1T0 RZ, [UR4], RZ ;  /* 0x000000ffffff79a7 */ /* 0x000fe20008100404 */
[----:B------:R-:W-:Y:S05]  /*9750*/  EXIT ;  /* 0x000000000000794d */ /* 0x000fea0003800000 */
.L_x_24:
[----:B--2---:R2:W4:Y:S02]  /*9760*/  SYNCS.PHASECHK.TRANS64.TRYWAIT P0, [R2+URZ+0x110], R3 ;  /* 0x00011003020075a7 */ /* 0x00452400080011ff */
[----:B----4-:R-:W-:Y:S05]  /*9770*/  @!P0 NANOSLEEP.SYNCS 0x989680 ;  /* 0x009896800000895d */ /* 0x010fea0003900000 */
[----:B------:R-:W4:Y:S02]  /*9780*/  @!P0 SYNCS.PHASECHK.TRANS64 P0, [R2+URZ+0x110], R3 ;  /* 0x00011003020085a7 */ /* 0x000f2400080010ff */
[----:B----4-:R-:W-:Y:S05]  /*9790*/  @!P0 BRA `(.L_x_24) ;  /* 0xfffffffc00f08947 */ /* 0x010fea000383ffff */
[----:B------:R-:W-:Y:S05]  /*97a0*/  BRA `(.L_x_150) ;  /* 0xffffff8000207947 */ /* 0x000fea000383ffff */
.L_x_27:
[----:B------:R-:W-:-:S07]  /*97b0*/  MOV R2, UR33 ;  /* 0x0000002100027c02 */ /* 0x000fce0008000f00 */
.L_x_151:
[----:B-1----:R1:W2:Y:S02]  /*97c0*/  SYNCS.PHASECHK.TRANS64.TRYWAIT P0, [R2+URZ+0x28], R4 ;  /* 0x00002804020075a7 */ /* 0x0022a400080011ff */
[----:B--2---:R-:W-:Y:S05]  /*97d0*/  @!P0 NANOSLEEP.SYNCS 0x989680 ;  /* 0x009896800000895d */ /* 0x004fea0003900000 */
[----:B------:R-:W2:Y:S02]  /*97e0*/  @!P0 SYNCS.PHASECHK.TRANS64 P0, [R2+URZ+0x28], R4 ;  /* 0x00002804020085a7 */ /* 0x000ea400080010ff */
[----:B--2---:R-:W-:Y:S05]  /*97f0*/  @!P0 BRA `(.L_x_151) ;  /* 0xfffffffc00f08947 */ /* 0x004fea000383ffff */
[----:B------:R-:W-:Y:S05]  /*9800*/  BRA `(.L_x_26) ;  /* 0xffffff8000887947 */ /* 0x000fea000383ffff */
.L_x_34:
[----:B-1----:R-:W-:-:S07]  /*9810*/  MOV R2, UR17 ;  /* 0x0000001100027c02 */ /* 0x002fce0008000f00 */
.L_x_152:
[----:B-1----:R1:W2:Y:S02]  /*9820*/  SYNCS.PHASECHK.TRANS64.TRYWAIT P0, [R2+URZ+0x28], R4 ;  /* 0x00002804020075a7 */ /* 0x0022a400080011ff */
[----:B--2---:R-:W-:Y:S05]  /*9830*/  @!P0 NANOSLEEP.SYNCS 0x989680 ;  /* 0x009896800000895d */ /* 0x004fea0003900000 */
[----:B------:R-:W2:Y:S02]  /*9840*/  @!P0 SYNCS.PHASECHK.TRANS64 P0, [R2+URZ+0x28], R4 ;  /* 0x00002804020085a7 */ /* 0x000ea400080010ff */
[----:B--2---:R-:W-:Y:S05]  /*9850*/  @!P0 BRA `(.L_x_152) ;  /* 0xfffffffc00f08947 */ /* 0x004fea000383ffff */
[----:B------:R-:W-:Y:S05]  /*9860*/  BRA `(.L_x_33) ;  /* 0xffffff8400447947 */ /* 0x000fea000383ffff */
.L_x_39:
[----:B-1----:R1:W2:Y:S02]  /*9870*/  SYNCS.PHASECHK.TRANS64.TRYWAIT P0, [R2+URZ+0xa0], R3 ;  /* 0x0000a003020075a7 */ /* 0x0022a400080011ff */
[----:B--2---:R-:W-:Y:S05]  /*9880*/  @!P0 NANOSLEEP.SYNCS 0x989680 ;  /* 0x009896800000895d */ /* 0x004fea0003900000 */
[----:B------:R-:W2:Y:S02]  /*9890*/  @!P0 SYNCS.PHASECHK.TRANS64 P0, [R2+URZ+0xa0], R3 ;  /* 0x0000a003020085a7 */ /* 0x000ea400080010ff */
[----:B--2---:R-:W-:Y:S05]  /*98a0*/  @!P0 BRA `(.L_x_39) ;  /* 0xfffffffc00f08947 */ /* 0x004fea000383ffff */
[----:B------:R-:W-:Y:S05]  /*98b0*/  BRA `(.L_x_153) ;  /* 0xffffff8400e87947 */ /* 0x000fea000383ffff */
.L_x_43:
[----:B---3--:R-:W-:-:S07]  /*98c0*/  MOV R0, UR4 ;  /* 0x0000000400007c02 */ /* 0x008fce0008000f00 */
.L_x_154:
[----:B-1----:R1:W2:Y:S02]  /*98d0*/  SYNCS.PHASECHK.TRANS64.TRYWAIT P0, [R0+URZ], R2 ;  /* 0x00000002000075a7 */ /* 0x0022a400080011ff */
[----:B--2---:R-:W-:Y:S05]  /*98e0*/  @!P0 NANOSLEEP.SYNCS 0x989680 ;  /* 0x009896800000895d */ /* 0x004fea0003900000 */
[----:B------:R-:W2:Y:S02]  /*98f0*/  @!P0 SYNCS.PHASECHK.TRANS64 P0, [R0+URZ], R2 ;  /* 0x00000002000085a7 */ /* 0x000ea400080010ff */
[----:B--2---:R-:W-:Y:S05]  /*9900*/  @!P0 BRA `(.L_x_154) ;  /* 0xfffffffc00f08947 */ /* 0x004fea000383ffff */
[----:B------:R-:W-:Y:S05]  /*9910*/  BRA `(.L_x_155) ;  /* 0xffffff8c00587947 */ /* 0x000fea000383ffff */
.L_x_44:
[----:B---3--:R-:W-:-:S07]  /*9920*/  MOV R0, UR4 ;  /* 0x0000000400007c02 */ /* 0x008fce0008000f00 */
.L_x_156:
[----:B-1----:R1:W2:Y:S02]  /*9930*/  SYNCS.PHASECHK.TRANS64.TRYWAIT P0, [R0+URZ], R3 ;  /* 0x00000003000075a7 */ /* 0x0022a400080011ff */
[----:B--2---:R-:W-:Y:S05]  /*9940*/  @!P0 NANOSLEEP.SYNCS 0x989680 ;  /* 0x009896800000895d */ /* 0x004fea0003900000 */
[----:B------:R-:W2:Y:S02]  /*9950*/  @!P0 SYNCS.PHASECHK.TRANS64 P0, [R0+URZ], R3 ;  /* 0x00000003000085a7 */ /* 0x000ea400080010ff */
[----:B--2---:R-:W-:Y:S05]  /*9960*/  @!P0 BRA `(.L_x_156) ;  /* 0xfffffffc00f08947 */ /* 0x004fea000383ffff */
[----:B------:R-:W-:Y:S05]  /*9970*/  BRA `(.L_x_157) ;  /* 0xffffff8c00647947 */ /* 0x000fea000383ffff */
.L_x_45:
[----:B---3--:R-:W-:-:S07]  /*9980*/  MOV R0, UR4 ;  /* 0x0000000400007c02 */ /* 0x008fce0008000f00 */
.L_x_158:
[----:B-1----:R1:W2:Y:S02]  /*9990*/  SYNCS.PHASECHK.TRANS64.TRYWAIT P0, [R0+URZ], R3 ;  /* 0x00000003000075a7 */ /* 0x0022a400080011ff */
[----:B--2---:R-:W-:Y:S05]  /*99a0*/  @!P0 NANOSLEEP.SYNCS 0x989680 ;  /* 0x009896800000895d */ /* 0x004fea0003900000 */
[----:B------:R-:W2:Y:S02]  /*99b0*/  @!P0 SYNCS.PHASECHK.TRANS64 P0, [R0+URZ], R3 ;  /* 0x00000003000085a7 */ /* 0x000ea400080010ff */
[----:B--2---:R-:W-:Y:S05]  /*99c0*/  @!P0 BRA `(.L_x_158) ;  /* 0xfffffffc00f08947 */ /* 0x004fea000383ffff */
[----:B------:R-:W-:Y:S05]  /*99d0*/  BRA `(.L_x_159) ;  /* 0xffffff8c00707947 */ /* 0x000fea000383ffff */
.L_x_46:
[----:B---3--:R-:W-:-:S07]  /*99e0*/  MOV R0, UR4 ;  /* 0x0000000400007c02 */ /* 0x008fce0008000f00 */
.L_x_160:
[----:B-1----:R1:W2:Y:S02]  /*99f0*/  SYNCS.PHASECHK.TRANS64.TRYWAIT P0, [R0+URZ], R3 ;  /* 0x00000003000075a7 */ /* 0x0022a400080011ff */
[----:B--2---:R-:W-:Y:S05]  /*9a00*/  @!P0 NANOSLEEP.SYNCS 0x989680 ;  /* 0x009896800000895d */ /* 0x004fea0003900000 */
[----:B------:R-:W2:Y:S02]  /*9a10*/  @!P0 SYNCS.PHASECHK.TRANS64 P0, [R0+URZ], R3 ;  /* 0x00000003000085a7 */ /* 0x000ea400080010ff */
[----:B--2---:R-:W-:Y:S05]  /*9a20*/  @!P0 BRA `(.L_x_160) ;  /* 0xfffffffc00f08947 */ /* 0x004fea000383ffff */
[----:B------:R-:W-:Y:S05]  /*9a30*/  BRA `(.L_x_161) ;  /* 0xffffff8c007c7947 */ /* 0x000fea000383ffff */
.L_x_49:
[----:B-1----:R1:W2:Y:S02]  /*9a40*/  SYNCS.PHASECHK.TRANS64.TRYWAIT P0, [R0+URZ+0x100], R4 ;  /* 0x00010004000075a7 */ /* 0x0022a400080011ff */
[----:B--2---:R-:W-:Y:S05]  /*9a50*/  @!P0 NANOSLEEP.SYNCS 0x989680 ;  /* 0x009896800000895d */ /* 0x004fea0003900000 */
[----:B------:R-:W2:Y:S02]  /*9a60*/  @!P0 SYNCS.PHASECHK.TRANS64 P0, [R0+URZ+0x100], R4 ;  /* 0x00010004000085a7 */ /* 0x000ea400080010ff */
[----:B--2---:R-:W-:Y:S05]  /*9a70*/  @!P0 BRA `(.L_x_49) ;  /* 0xfffffffc00f08947 */ /* 0x004fea000383ffff */
[----:B------:R-:W-:Y:S05]  /*9a80*/  BRA `(.L_x_162) ;  /* 0xffffff8c00dc7947 */ /* 0x000fea000383ffff */
.L_x_50:
[----:B------:R-:W-:-:S07]  /*9a90*/  MOV R0, UR5 ;  /* 0x0000000500007c02 */ /* 0x000fce0008000f00 */
.L_x_163:
[----:B-1----:R1:W2:Y:S02]  /*9aa0*/  SYNCS.PHASECHK.TRANS64.TRYWAIT P0, [R0+URZ+0xb0], R5 ;  /* 0x0000b005000075a7 */ /* 0x0022a400080011ff */
[----:B--2---:R-:W-:Y:S05]  /*9ab0*/  @!P0 NANOSLEEP.SYNCS 0x989680 ;  /* 0x009896800000895d */ /* 0x004fea0003900000 */
[----:B------:R-:W2:Y:S02]  /*9ac0*/  @!P0 SYNCS.PHASECHK.TRANS64 P0, [R0+URZ+0xb0], R5 ;  /* 0x0000b005000085a7 */ /* 0x000ea400080010ff */
[----:B--2---:R-:W-:Y:S05]  /*9ad0*/  @!P0 BRA `(.L_x_163) ;  /* 0xfffffffc00f08947 */ /* 0x004fea000383ffff */
[----:B------:R-:W-:Y:S05]  /*9ae0*/  BRA `(.L_x_164) ;  /* 0xffffff8c00ec7947 */ /* 0x000fea000383ffff */
.L_x_51:
[----:B-1----:R1:W2:Y:S02]  /*9af0*/  SYNCS.PHASECHK.TRANS64.TRYWAIT P1, [R0+URZ+0xa0], R4 ;  /* 0x0000a004000075a7 */ /* 0x0022a400080211ff */
[----:B--2---:R-:W-:Y:S05]  /*9b00*/  @!P1 NANOSLEEP.SYNCS 0x989680 ;  /* 0x009896800000995d */ /* 0x004fea0003900000 */
[----:B------:R-:W2:Y:S02]  /*9b10*/  @!P1 SYNCS.PHASECHK.TRANS64 P1, [R0+URZ+0xa0], R4 ;  /* 0x0000a004000095a7 */ /* 0x000ea400080210ff */
[----:B--2---:R-:W-:Y:S05]  /*9b20*/  @!P1 BRA `(.L_x_51) ;  /* 0xfffffffc00f09947 */ /* 0x004fea000383ffff */
[----:B------:R-:W-:Y:S05]  /*9b30*/  BRA `(.L_x_165) ;  /* 0xffffff90001c7947 */ /* 0x000fea000383ffff */
.L_x_54:
[----:B------:R-:W-:-:S07]  /*9b40*/  MOV R0, UR5 ;  /* 0x0000000500007c02 */ /* 0x000fce0008000f00 */
.L_x_166:
[----:B-1----:R1:W2:Y:S02]  /*9b50*/  SYNCS.PHASECHK.TRANS64.TRYWAIT P0, [R0+URZ+0xb0], R2 ;  /* 0x0000b002000075a7 */ /* 0x0022a400080011ff */
[----:B--2---:R-:W-:Y:S05]  /*9b60*/  @!P0 NANOSLEEP.SYNCS 0x989680 ;  /* 0x009896800000895d */ /* 0x004fea0003900000 */
[----:B------:R-:W2:Y:S02]  /*9b70*/  @!P0 SYNCS.PHASECHK.TRANS64 P0, [R0+URZ+0xb0], R2 ;  /* 0x0000b002000085a7 */ /* 0x000ea400080010ff */
[----:B--2---:R-:W-:Y:S05]  /*9b80*/  @!P0 BRA `(.L_x_166) ;  /* 0xfffffffc00f08947 */ /* 0x004fea000383ffff */
[----:B------:R-:W-:Y:S05]  /*9b90*/  BRA `(.L_x_53) ;  /* 0xffffff9000707947 */ /* 0x000fea000383ffff */
.L_x_63:
[----:B-1----:R-:W-:-:S04]  /*9ba0*/  MOV R4, UR6 ;  /* 0x0000000600047c02 */ /* 0x002fc80008000f00 */
[----:B------:R1:W2:Y:S03]  /*9bb0*/  SYNCS.PHASECHK.TRANS64.TRYWAIT P0, [R4+URZ+0x8], R5 ;  /* 0x00000805040075a7 */ /* 0x0002a600080011ff */
[----:B--2---:R-:W-:Y:S05]  /*9bc0*/  @!P0 NANOSLEEP.SYNCS 0x989680 ;  /* 0x009896800000895d */ /* 0x004fea0003900000 */
[----:B------:R-:W2:Y:S02]  /*9bd0*/  @!P0 SYNCS.PHASECHK.TRANS64 P0, [R4+URZ+0x8], R5 ;  /* 0x00000805040085a7 */ /* 0x000ea400080010ff */
[----:B--2---:R-:W-:Y:S05]  /*9be0*/  @!P0 BRA `(.L_x_63) ;  /* 0xfffffffc00ec8947 */ /* 0x004fea000383ffff */
[----:B------:R-:W-:Y:S05]  /*9bf0*/  BRA `(.L_x_62) ;  /* 0xffffff9400247947 */ /* 0x000fea000383ffff */
.L_x_65:
[----:B------:R-:W-:Y:S01]  /*9c00*/  BSSY B0, `(.L_x_167) ;  /* 0x0000006000007945 */ /* 0x000fe20003800000 */
[----:B------:R-:W-:-:S07]  /*9c10*/  MOV R15, 0xffffffff ;  /* 0xffffffff000f7802 */ /* 0x000fce0000000f00 */
[----:B-1---5:R-:W-:Y:S05]  /*9c20*/  WARPSYNC.COLLECTIVE R15, `(.L_x_168) ;  /* 0x000000000f0c7348 */ /* 0x022fea0003c00000 */
[----:B------:R-:W-:Y:S02]  /*9c30*/  ELECT P6, UR79, PT ;  /* 0x00000000004f782f */ /* 0x000fe400038c0000 */
[----:B------:R-:W-:Y:S01]  /*9c40*/  MOV R14, UR79 ;  /* 0x0000004f000e7c02 */ /* 0x000fe20008000f00 */
[----:B-1---5:R-:W-:Y:S10]  /*9c50*/  ENDCOLLECTIVE ;  /* 0x000000000000791b */ /* 0x022ff40003800000 */
.L_x_168:
[----:B------:R-:W-:Y:S05]  /*9c60*/  BSYNC B0 ;  /* 0x0000000000007941 */ /* 0x000fea0003800000 */
.L_x_167:
[----:B------:R-:W-:Y:S05]  /*9c70*/  BRA `(.L_x_169) ;  /* 0xffffff9400547947 */ /* 0x000fea000383ffff */
.L_x_67:
[----:B-1----:R-:W-:-:S04]  /*9c80*/  MOV R2, UR6 ;  /* 0x0000000600027c02 */ /* 0x002fc80008000f00 */
[----:B------:R1:W2:Y:S03]  /*9c90*/  SYNCS.PHASECHK.TRANS64.TRYWAIT P0, [R2+URZ+0x8], R3 ;  /* 0x00000803020075a7 */ /* 0x0002a600080011ff */
[----:B--2---:R-:W-:Y:S05]  /*9ca0*/  @!P0 NANOSLEEP.SYNCS 0x989680 ;  /* 0x009896800000895d */ /* 0x004fea0003900000 */
[----:B------:R-:W2:Y:S02]  /*9cb0*/  @!P0 SYNCS.PHASECHK.TRANS64 P0, [R2+URZ+0x8], R3 ;  /* 0x00000803020085a7 */ /* 0x000ea400080010ff */
[----:B--2---:R-:W-:Y:S05]  /*9cc0*/  @!P0 BRA `(.L_x_67) ;  /* 0xfffffffc00ec8947 */ /* 0x004fea000383ffff */
[----:B------:R-:W-:Y:S05]  /*9cd0*/  BRA `(.L_x_66) ;  /* 0xffffff9400587947 */ /* 0x000fea000383ffff */
.L_x_68:
[----:B-1----:R1:W2:Y:S02]  /*9ce0*/  SYNCS.PHASECHK.TRANS64.TRYWAIT P0, [R0+URZ+0xa0], R4 ;  /* 0x0000a004000075a7 */ /* 0x0022a400080011ff */
[----:B--2---:R-:W-:Y:S05]  /*9cf0*/  @!P0 NANOSLEEP.SYNCS 0x989680 ;  /* 0x009896800000895d */ /* 0x004fea0003900000 */
[----:B------:R-:W2:Y:S02]  /*9d00*/  @!P0 SYNCS.PHASECHK.TRANS64 P0, [R0+URZ+0xa0], R4 ;  /* 0x0000a004000085a7 */ /* 0x000ea400080010ff */
[----:B--2---:R-:W-:Y:S05]  /*9d10*/  @!P0 BRA `(.L_x_68) ;  /* 0xfffffffc00f08947 */ /* 0x004fea000383ffff */
[----:B------:R-:W-:Y:S05]  /*9d20*/  BRA `(.L_x_170) ;  /* 0xffffff9800347947 */ /* 0x000fea000383ffff */
.L_x_70:
[----:B------:R-:W-:-:S07]  /*9d30*/  MOV R0, UR10 ;  /* 0x0000000a00007c02 */ /* 0x000fce0008000f00 */
.L_x_171:
[----:B-1----:R1:W2:Y:S02]  /*9d40*/  SYNCS.PHASECHK.TRANS64.TRYWAIT P0, [R0+URZ+0xe0], R4 ;  /* 0x0000e004000075a7 */ /* 0x0022a400080011ff */
[----:B--2---:R-:W-:Y:S05]  /*9d50*/  @!P0 NANOSLEEP.SYNCS 0x989680 ;  /* 0x009896800000895d */ /* 0x004fea0003900000 */
[----:B------:R-:W2:Y:S02]  /*9d60*/  @!P0 SYNCS.PHASECHK.TRANS64 P0, [R0+URZ+0xe0], R4 ;  /* 0x0000e004000085a7 */ /* 0x000ea400080010ff */
[----:B--2---:R-:W-:Y:S05]  /*9d70*/  @!P0 BRA `(.L_x_171) ;  /* 0xfffffffc00f08947 */ /* 0x004fea000383ffff */
[----:B------:R-:W-:Y:S05]  /*9d80*/  BRA `(.L_x_172) ;  /* 0xffffff9800807947 */ /* 0x000fea000383ffff */
.L_x_73:
[----:B------:R-:W-:Y:S07]  /*9d90*/  MOV R0, UR9 ;  /* 0x0000000900007c02 */ /* 0x000fee0008000f00 */
.L_x_173:
[----:B-1----:R1:W2:Y:S02]  /*9da0*/  SYNCS.PHASECHK.TRANS64.TRYWAIT P0, [R0+URZ], R4 ;  /* 0x00000004000075a7 */ /* 0x0022a400080011ff */
[----:B--2---:R-:W-:Y:S05]  /*9db0*/  @!P0 NANOSLEEP.SYNCS 0x989680 ;  /* 0x009896800000895d */ /* 0x004fea0003900000 */
[----:B------:R-:W2:Y:S02]  /*9dc0*/  @!P0 SYNCS.PHASECHK.TRANS64 P0, [R0+URZ], R4 ;  /* 0x00000004000085a7 */ /* 0x000ea400080010ff */
[----:B--2---:R-:W-:Y:S05]  /*9dd0*/  @!P0 BRA `(.L_x_173) ;  /* 0xfffffffc00f08947 */ /* 0x004fea000383ffff */
[----:B------:R-:W-:Y:S05]  /*9de0*/  BRA `(.L_x_72) ;  /* 0xffffff9800947947 */ /* 0x000fea000383ffff */
.L_x_77:
[----:B-1----:R-:W-:-:S07]  /*9df0*/  MOV R0, UR7 ;  /* 0x0000000700007c02 */ /* 0x002fce0008000f00 */
.L_x_174:
[----:B-1----:R1:W2:Y:S02]  /*9e00*/  SYNCS.PHASECHK.TRANS64.TRYWAIT P0, [R0+URZ], R2 ;  /* 0x00000002000075a7 */ /* 0x0022a400080011ff */
[----:B--2---:R-:W-:Y:S05]  /*9e10*/  @!P0 NANOSLEEP.SYNCS 0x989680 ;  /* 0x009896800000895d */ /* 0x004fea0003900000 */
[----:B------:R-:W2:Y:S02]  /*9e20*/  @!P0 SYNCS.PHASECHK.TRANS64 P0, [R0+URZ], R2 ;  /* 0x00000002000085a7 */ /* 0x000ea400080010ff */
[----:B--2---:R-:W-:Y:S05]  /*9e30*/  @!P0 BRA `(.L_x_174) ;  /* 0xfffffffc00f08947 */ /* 0x004fea000383ffff */
[----:B------:R-:W-:Y:S05]  /*9e40*/  BRA `(.L_x_175) ;  /* 0xffffff9c00607947 */ /* 0x000fea000383ffff */
.L_x_78:
[----:B------:R-:W-:-:S07]  /*9e50*/  MOV R0, UR7 ;  /* 0x0000000700007c02 */ /* 0x000fce0008000f00 */
.L_x_176:
[----:B-1----:R1:W2:Y:S02]  /*9e60*/  SYNCS.PHASECHK.TRANS64.TRYWAIT P0, [R0+URZ], R3 ;  /* 0x00000003000075a7 */ /* 0x0022a400080011ff */
[----:B--2---:R-:W-:Y:S05]  /*9e70*/  @!P0 NANOSLEEP.SYNCS 0x989680 ;  /* 0x009896800000895d */ /* 0x004fea0003900000 */
[----:B------:R-:W2:Y:S02]  /*9e80*/  @!P0 SYNCS.PHASECHK.TRANS64 P0, [R0+URZ], R3 ;  /* 0x00000003000085a7 */ /* 0x000ea400080010ff */
[----:B--2---:R-:W-:Y:S05]  /*9e90*/  @!P0 BRA `(.L_x_176) ;  /* 0xfffffffc00f08947 */ /* 0x004fea000383ffff */
[----:B------:R-:W-:Y:S05]  /*9ea0*/  BRA `(.L_x_177) ;  /* 0xffffff9c006c7947 */ /* 0x000fea000383ffff */
.L_x_79:
[----:B------:R-:W-:-:S07]  /*9eb0*/  MOV R0, UR7 ;  /* 0x0000000700007c02 */ /* 0x000fce0008000f00 */
.L_x_178:
[----:B-1----:R1:W2:Y:S02]  /*9ec0*/  SYNCS.PHASECHK.TRANS64.TRYWAIT P0, [R0+URZ], R3 ;  /* 0x00000003000075a7 */ /* 0x0022a400080011ff */
[----:B--2---:R-:W-:Y:S05]  /*9ed0*/  @!P0 NANOSLEEP.SYNCS 0x989680 ;  /* 0x009896800000895d */ /* 0x004fea0003900000 */
[----:B------:R-:W2:Y:S02]  /*9ee0*/  @!P0 SYNCS.PHASECHK.TRANS64 P0, [R0+URZ], R3 ;  /* 0x00000003000085a7 */ /* 0x000ea400080010ff */
[----:B--2---:R-:W-:Y:S05]  /*9ef0*/  @!P0 BRA `(.L_x_178) ;  /* 0xfffffffc00f08947 */ /* 0x004fea000383ffff */
[----:B------:R-:W-:Y:S05]  /*9f00*/  BRA `(.L_x_179) ;  /* 0xffffff9c00787947 */ /* 0x000fea000383ffff */
.L_x_82:
[----:B------:R-:W-:-:S07]  /*9f10*/  MOV R0, UR8 ;  /* 0x0000000800007c02 */ /* 0x000fce0008000f00 */
.L_x_180:
[----:B-1----:R1:W2:Y:S02]  /*9f20*/  SYNCS.PHASECHK.TRANS64.TRYWAIT P1, [R0+URZ+0x120], R2 ;  /* 0x00012002000075a7 */ /* 0x0022a400080211ff */
[----:B--2---:R-:W-:Y:S05]  /*9f30*/  @!P1 NANOSLEEP.SYNCS 0x989680 ;  /* 0x009896800000995d */ /* 0x004fea0003900000 */
[----:B------:R-:W2:Y:S02]  /*9f40*/  @!P1 SYNCS.PHASECHK.TRANS64 P1, [R0+URZ+0x120], R2 ;  /* 0x00012002000095a7 */ /* 0x000ea400080210ff */
[----:B--2---:R-:W-:Y:S05]  /*9f50*/  @!P1 BRA `(.L_x_180) ;  /* 0xfffffffc00f09947 */ /* 0x004fea000383ffff */
[----:B------:R-:W-:Y:S05]  /*9f60*/  BRA `(.L_x_181) ;  /* 0xffffff9c00c47947 */ /* 0x000fea000383ffff */
.L_x_87:
[----:B--2---:R2:W4:Y:S02]  /*9f70*/  SYNCS.PHASECHK.TRANS64.TRYWAIT P0, [R0+URZ+0xa0], R2 ;  /* 0x0000a002000075a7 */ /* 0x00452400080011ff */
[----:B----4-:R-:W-:Y:S05]  /*9f80*/  @!P0 NANOSLEEP.SYNCS 0x989680 ;  /* 0x009896800000895d */ /* 0x010fea0003900000 */
[----:B------:R-:W4:Y:S02]  /*9f90*/  @!P0 SYNCS.PHASECHK.TRANS64 P0, [R0+URZ+0xa0], R2 ;  /* 0x0000a002000085a7 */ /* 0x000f2400080010ff */
[----:B----4-:R-:W-:Y:S05]  /*9fa0*/  @!P0 BRA `(.L_x_87) ;  /* 0xfffffffc00f08947 */ /* 0x010fea000383ffff */
[----:B------:R-:W-:Y:S05]  /*9fb0*/  BRA `(.L_x_182) ;  /* 0xffffffa000d87947 */ /* 0x000fea000383ffff */
.L_x_90:
[----:B------:R-:W-:Y:S07]  /*9fc0*/  MOV R0, UR7 ;  /* 0x0000000700007c02 */ /* 0x000fee0008000f00 */
.L_x_183:
[----:B--2---:R2:W4:Y:S02]  /*9fd0*/  SYNCS.PHASECHK.TRANS64.TRYWAIT P0, [R0+URZ+0x98], R2 ;  /* 0x00009802000075a7 */ /* 0x00452400080011ff */
[----:B----4-:R-:W-:Y:S05]  /*9fe0*/  @!P0 NANOSLEEP.SYNCS 0x989680 ;  /* 0x009896800000895d */ /* 0x010fea0003900000 */
[----:B------:R-:W4:Y:S02]  /*9ff0*/  @!P0 SYNCS.PHASECHK.TRANS64 P0, [R0+URZ+0x98], R2 ;  /* 0x00009802000085a7 */ /* 0x000f2400080010ff */
[----:B----4-:R-:W-:Y:S05]  /*a000*/  @!P0 BRA `(.L_x_183) ;  /* 0xfffffffc00f08947 */ /* 0x010fea000383ffff */
[----:B------:R-:W-:Y:S05]  /*a010*/  BRA `(.L_x_89) ;  /* 0xffffffa400b87947 */ /* 0x000fea000383ffff */
.L_x_93:
[----:B------:R-:W-:Y:S07]  /*a020*/  MOV R0, UR7 ;  /* 0x0000000700007c02 */ /* 0x000fee0008000f00 */
.L_x_184:
[----:B-1----:R1:W2:Y:S02]  /*a030*/  SYNCS.PHASECHK.TRANS64.TRYWAIT P0, [R0+URZ+0x70], R14 ;  /* 0x0000700e000075a7 */ /* 0x0022a400080011ff */
[----:B--2---:R-:W-:Y:S05]  /*a040*/  @!P0 NANOSLEEP.SYNCS 0x989680 ;  /* 0x009896800000895d */ /* 0x004fea0003900000 */
[----:B------:R-:W2:Y:S02]  /*a050*/  @!P0 SYNCS.PHASECHK.TRANS64 P0, [R0+URZ+0x70], R14 ;  /* 0x0000700e000085a7 */ /* 0x000ea400080010ff */
[----:B--2---:R-:W-:Y:S05]  /*a060*/  @!P0 BRA `(.L_x_184) ;  /* 0xfffffffc00f08947 */ /* 0x004fea000383ffff */
[----:B------:R-:W-:Y:S05]  /*a070*/  BRA `(.L_x_185) ;  /* 0xffffffa800307947 */ /* 0x000fea000383ffff */
.L_x_94:
[----:B------:R-:W-:Y:S07]  /*a080*/  MOV R0, UR7 ;  /* 0x0000000700007c02 */ /* 0x000fee0008000f00 */
.L_x_186:
[----:B-1----:R1:W2:Y:S02]  /*a090*/  SYNCS.PHASECHK.TRANS64.TRYWAIT P0, [R0+URZ+0x78], R14 ;  /* 0x0000780e000075a7 */ /* 0x0022a400080011ff */
[----:B--2---:R-:W-:Y:S05]  /*a0a0*/  @!P0 NANOSLEEP.SYNCS 0x989680 ;  /* 0x009896800000895d */ /* 0x004fea0003900000 */
[----:B------:R-:W2:Y:S02]  /*a0b0*/  @!P0 SYNCS.PHASECHK.TRANS64 P0, [R0+URZ+0x78], R14 ;  /* 0x0000780e000085a7 */ /* 0x000ea400080010ff */
[----:B--2---:R-:W-:Y:S05]  /*a0c0*/  @!P0 BRA `(.L_x_186) ;  /* 0xfffffffc00f08947 */ /* 0x004fea000383ffff */
[----:B------:R-:W-:Y:S05]  /*a0d0*/  BRA `(.L_x_187) ;  /* 0xffffffa800887947 */ /* 0x000fea000383ffff */
.L_x_95:
[----:B------:R-:W-:Y:S07]  /*a0e0*/  MOV R0, UR7 ;  /* 0x0000000700007c02 */ /* 0x000fee0008000f00 */
.L_x_188:
[----:B-1----:R1:W2:Y:S02]  /*a0f0*/  SYNCS.PHASECHK.TRANS64.TRYWAIT P0, [R0+URZ+0x80], R14 ;  /* 0x0000800e000075a7 */ /* 0x0022a400080011ff */
[----:B--2---:R-:W-:Y:S05]  /*a100*/  @!P0 NANOSLEEP.SYNCS 0x989680 ;  /* 0x009896800000895d */ /* 0x004fea0003900000 */
[----:B------:R-:W2:Y:S02]  /*a110*/  @!P0 SYNCS.PHASECHK.TRANS64 P0, [R0+URZ+0x80], R14 ;  /* 0x0000800e000085a7 */ /* 0x000ea400080010ff */
[----:B--2---:R-:W-:Y:S05]  /*a120*/  @!P0 BRA `(.L_x_188) ;  /* 0xfffffffc00f08947 */ /* 0x004fea000383ffff */
[----:B------:R-:W-:Y:S05]  /*a130*/  BRA `(.L_x_189) ;  /* 0xffffffa800e47947 */ /* 0x000fea000383ffff */
.L_x_96:
[----:B------:R-:W-:Y:S07]  /*a140*/  MOV R0, UR7 ;  /* 0x0000000700007c02 */ /* 0x000fee0008000f00 */
.L_x_190:
[----:B-1----:R1:W2:Y:S02]  /*a150*/  SYNCS.PHASECHK.TRANS64.TRYWAIT P0, [R0+URZ+0x88], R14 ;  /* 0x0000880e000075a7 */ /* 0x0022a400080011ff */
[----:B--2---:R-:W-:Y:S05]  /*a160*/  @!P0 NANOSLEEP.SYNCS 0x989680 ;  /* 0x009896800000895d */ /* 0x004fea0003900000 */
[----:B------:R-:W2:Y:S02]  /*a170*/  @!P0 SYNCS.PHASECHK.TRANS64 P0, [R0+URZ+0x88], R14 ;  /* 0x0000880e000085a7 */ /* 0x000ea400080010ff */
[----:B--2---:R-:W-:Y:S05]  /*a180*/  @!P0 BRA `(.L_x_190) ;  /* 0xfffffffc00f08947 */ /* 0x004fea000383ffff */
[----:B------:R-:W-:Y:S05]  /*a190*/  BRA `(.L_x_191) ;  /* 0xffffffac00847947 */ /* 0x000fea000383ffff */
.L_x_98:
[----:B------:R-:W-:-:S07]  /*a1a0*/  MOV R0, UR7 ;  /* 0x0000000700007c02 */ /* 0x000fce0008000f00 */
.L_x_192:
[----:B-1----:R1:W4:Y:S02]  /*a1b0*/  SYNCS.PHASECHK.TRANS64.TRYWAIT P0, [R0+URZ+0x70], R2 ;  /* 0x00007002000075a7 */ /* 0x00232400080011ff */
[----:B----4-:R-:W-:Y:S05]  /*a1c0*/  @!P0 NANOSLEEP.SYNCS 0x989680 ;  /* 0x009896800000895d */ /* 0x010fea0003900000 */
[----:B------:R-:W4:Y:S02]  /*a1d0*/  @!P0 SYNCS.PHASECHK.TRANS64 P0, [R0+URZ+0x70], R2 ;  /* 0x00007002000085a7 */ /* 0x000f2400080010ff */
[----:B----4-:R-:W-:Y:S05]  /*a1e0*/  @!P0 BRA `(.L_x_192) ;  /* 0xfffffffc00f08947 */ /* 0x010fea000383ffff */
[----:B------:R-:W-:Y:S05]  /*a1f0*/  BRA `(.L_x_193) ;  /* 0xffffffb0000c7947 */ /* 0x000fea000383ffff */
.L_x_99:
[----:B-1----:R-:W-:-:S07]  /*a200*/  MOV R0, UR7 ;  /* 0x0000000700007c02 */ /* 0x002fce0008000f00 */
.L_x_194:
[----:B-1----:R1:W4:Y:S02]  /*a210*/  SYNCS.PHASECHK.TRANS64.TRYWAIT P0, [R0+URZ+0x78], R2 ;  /* 0x00007802000075a7 */ /* 0x00232400080011ff */
[----:B----4-:R-:W-:Y:S05]  /*a220*/  @!P0 NANOSLEEP.SYNCS 0x989680 ;  /* 0x009896800000895d */ /* 0x010fea0003900000 */
[----:B------:R-:W4:Y:S02]  /*a230*/  @!P0 SYNCS.PHASECHK.TRANS64 P0, [R0+URZ+0x78], R2 ;  /* 0x00007802000085a7 */ /* 0x000f2400080010ff */
[----:B----4-:R-:W-:Y:S05]  /*a240*/  @!P0 BRA `(.L_x_194) ;  /* 0xfffffffc00f08947 */ /* 0x010fea000383ffff */
[----:B------:R-:W-:Y:S05]  /*a250*/  BRA `(.L_x_195) ;  /* 0xffffffac00fc7947 */ /* 0x000fea000383ffff */
.L_x_100:
[----:B-1----:R-:W-:-:S07]  /*a260*/  MOV R0, UR7 ;  /* 0x0000000700007c02 */ /* 0x002fce0008000f00 */
.L_x_196:
[----:B-1----:R1:W4:Y:S02]  /*a270*/  SYNCS.PHASECHK.TRANS64.TRYWAIT P0, [R0+URZ+0x80], R2 ;  /* 0x00008002000075a7 */ /* 0x00232400080011ff */
[----:B----4-:R-:W-:Y:S05]  /*a280*/  @!P0 NANOSLEEP.SYNCS 0x989680 ;  /* 0x009896800000895d */ /* 0x010fea0003900000 */
[----:B------:R-:W4:Y:S02]  /*a290*/  @!P0 SYNCS.PHASECHK.TRANS64 P0, [R0+URZ+0x80], R2 ;  /* 0x00008002000085a7 */ /* 0x000f2400080010ff */
[----:B----4-:R-:W-:Y:S05]  /*a2a0*/  @!P0 BRA `(.L_x_196) ;  /* 0xfffffffc00f08947 */ /* 0x010fea000383ffff */
[----:B------:R-:W-:Y:S05]  /*a2b0*/  BRA `(.L_x_197) ;  /* 0xffffffac00ec7947 */ /* 0x000fea000383ffff */
.L_x_102:
[----:B--2---:R2:W3:Y:S02]  /*a2c0*/  SYNCS.PHASECHK.TRANS64.TRYWAIT P0, [R0+URZ+0xa0], R2 ;  /* 0x0000a002000075a7 */ /* 0x0044e400080011ff */
[----:B---3--:R-:W-:Y:S05]  /*a2d0*/  @!P0 NANOSLEEP.SYNCS 0x989680 ;  /* 0x009896800000895d */ /* 0x008fea0003900000 */
[----:B------:R-:W3:Y:S02]  /*a2e0*/  @!P0 SYNCS.PHASECHK.TRANS64 P0, [R0+URZ+0xa0], R2 ;  /* 0x0000a002000085a7 */ /* 0x000ee400080010ff */
[----:B---3--:R-:W-:Y:S05]  /*a2f0*/  @!P0 BRA `(.L_x_102) ;  /* 0xfffffffc00f08947 */ /* 0x008fea000383ffff */
[----:B------:R-:W-:Y:S05]  /*a300*/  BRA `(.L_x_198) ;  /* 0xffffffb000c87947 */ /* 0x000fea000383ffff */
.L_x_113:
[----:B-1----:R-:W-:Y:S04]  /*a310*/  MOV R2, UR48 ;  /* 0x0000003000027c02 */ /* 0x002fe80008000f00 */
[----:B------:R1:W3:Y:S03]  /*a320*/  SYNCS.PHASECHK.TRANS64.TRYWAIT P1, [R2+URZ+0x50], R3 ;  /* 0x00005003020075a7 */ /* 0x0002e600080211ff */
[----:B---3--:R-:W-:Y:S05]  /*a330*/  @!P1 NANOSLEEP.SYNCS 0x989680 ;  /* 0x009896800000995d */ /* 0x008fea0003900000 */
[----:B------:R-:W3:Y:S02]  /*a340*/  @!P1 SYNCS.PHASECHK.TRANS64 P1, [R2+URZ+0x50], R3 ;  /* 0x00005003020095a7 */ /* 0x000ee400080210ff */
[----:B---3--:R-:W-:Y:S05]  /*a350*/  @!P1 BRA `(.L_x_113) ;  /* 0xfffffffc00ec9947 */ /* 0x008fea000383ffff */
[----:B------:R-:W-:Y:S05]  /*a360*/  BRA `(.L_x_112) ;  /* 0xffffffbc00d47947 */ /* 0x000fea000383ffff */
.L_x_115:
[----:B-1----:R1:W4:Y:S02]  /*a370*/  SYNCS.PHASECHK.TRANS64.TRYWAIT P0, [R112+URZ+0xc0], R0 ;  /* 0x0000c000700075a7 */ /* 0x00232400080011ff */
[----:B----4-:R-:W-:Y:S05]  /*a380*/  @!P0 NANOSLEEP.SYNCS 0x989680 ;  /* 0x009896800000895d */ /* 0x010fea0003900000 */
[----:B------:R-:W4:Y:S02]  /*a390*/  @!P0 SYNCS.PHASECHK.TRANS64 P0, [R112+URZ+0xc0], R0 ;  /* 0x0000c000700085a7 */ /* 0x000f2400080010ff */
[----:B----4-:R-:W-:Y:S05]  /*a3a0*/  @!P0 BRA `(.L_x_115) ;  /* 0xfffffffc00f08947 */ /* 0x010fea000383ffff */
[----:B------:R-:W-:Y:S05]  /*a3b0*/  BRA `(.L_x_114) ;  /* 0xffffffbc00fc7947 */ /* 0x000fea000383ffff */
.L_x_124:
[----:B--2---:R2:W4:Y:S02]  /*a3c0*/  SYNCS.PHASECHK.TRANS64.TRYWAIT P0, [R2+URZ+0x50], R0 ;  /* 0x00005000020075a7 */ /* 0x00452400080011ff */
[----:B----4-:R-:W-:Y:S05]  /*a3d0*/  @!P0 NANOSLEEP.SYNCS 0x989680 ;  /* 0x009896800000895d */ /* 0x010fea0003900000 */
[----:B------:R-:W4:Y:S02]  /*a3e0*/  @!P0 SYNCS.PHASECHK.TRANS64 P0, [R2+URZ+0x50], R0 ;  /* 0x00005000020085a7 */ /* 0x000f2400080010ff */
[----:B----4-:R-:W-:Y:S05]  /*a3f0*/  @!P0 BRA `(.L_x_124) ;  /* 0xfffffffc00f08947 */ /* 0x010fea000383ffff */
[----:B------:R-:W-:Y:S05]  /*a400*/  BRA `(.L_x_123) ;  /* 0xffffffc800e87947 */ /* 0x000fea000383ffff */
.L_x_132:
[----:B--2---:R2:W4:Y:S02]  /*a410*/  SYNCS.PHASECHK.TRANS64.TRYWAIT P0, [R0+URZ+0x50], R6 ;  /* 0x00005006000075a7 */ /* 0x00452400080011ff */
[----:B----4-:R-:W-:Y:S05]  /*a420*/  @!P0 NANOSLEEP.SYNCS 0x989680 ;  /* 0x009896800000895d */ /* 0x010fea0003900000 */
[----:B------:R-:W4:Y:S02]  /*a430*/  @!P0 SYNCS.PHASECHK.TRANS64 P0, [R0+URZ+0x50], R6 ;  /* 0x00005006000085a7 */ /* 0x000f2400080010ff */
[----:B----4-:R-:W-:Y:S05]  /*a440*/  @!P0 BRA `(.L_x_132) ;  /* 0xfffffffc00f08947 */ /* 0x010fea000383ffff */
[----:B------:R-:W-:Y:S05]  /*a450*/  BRA `(.L_x_131) ;  /* 0xffffffd400fc7947 */ /* 0x000fea000383ffff */
.L_x_140:
[----:B--2---:R2:W4:Y:S02]  /*a460*/  SYNCS.PHASECHK.TRANS64.TRYWAIT P0, [R0+URZ+0x50], R5 ;  /* 0x00005005000075a7 */ /* 0x00452400080011ff */
[----:B----4-:R-:W-:Y:S05]  /*a470*/  @!P0 NANOSLEEP.SYNCS 0x989680 ;  /* 0x009896800000895d */ /* 0x010fea0003900000 */
[----:B------:R-:W4:Y:S02]  /*a480*/  @!P0 SYNCS.PHASECHK.TRANS64 P0, [R0+URZ+0x50], R5 ;  /* 0x00005005000085a7 */ /* 0x000f2400080010ff */
[----:B----4-:R-:W-:Y:S05]  /*a490*/  @!P0 BRA `(.L_x_140) ;  /* 0xfffffffc00f08947 */ /* 0x010fea000383ffff */
[----:B------:R-:W-:Y:S05]  /*a4a0*/  BRA `(.L_x_139) ;  /* 0xffffffe400107947 */ /* 0x000fea000383ffff */
        .weak           $__internal_0_$__cuda_sm10x_tcgen05_guardrail_trap_col_being_dealloced_not_returned_by_alloc
        .type           $__internal_0_$__cuda_sm10x_tcgen05_guardrail_trap_col_being_dealloced_not_returned_by_alloc,@function
        .size           $__internal_0_$__cuda_sm10x_tcgen05_guardrail_trap_col_being_dealloced_not_returned_by_alloc,($__internal_1_$__cuda_sm10x_tcgen05_guardrail_trap_phase_invalid_during_alloc - $__internal_0_$__cuda_sm10x_tcgen05_guardrail_trap_col_being_dealloced_not_returned_by_alloc)
$__internal_0_$__cuda_sm10x_tcgen05_guardrail_trap_col_being_dealloced_not_returned_by_alloc:
[----:B------:R-:W-:Y:S05]  /*a4b0*/  BPT.TRAP 0x1 ;  /* 0x000000040000795c */ /* 0x000fea0000300000 */
[----:B------:R-:W-:-:S04]  /*a4c0*/  HFMA2 R3, -RZ, RZ, 0, 0 ;  /* 0x00000000ff037431 */ /* 0x000fc800000001ff */
[----:B------:R-:W-:Y:S05]  /*a4d0*/  RET.REL.NODEC R2 `(_ZN7cutlass13device_kernelINS_4gemm6kernel13GemmUniversalIN4cute5tupleIJiiiiEEENS1_10collective13CollectiveMmaINS1_35MainloopSm100TmaUmmaWarpSpecializedILi5ELi2ELi4ENS5_IJNS4_1CILi2EEENSA_ILi1EEESC_EEEEENS5_IJNSA_ILi128EEENSA_ILi256EEENSA_ILi32EEEEEENS_6half_tENS5_IJlSC_lEEESJ_SK_NS4_8TiledMMAINS4_8MMA_AtomIJNS4_26SM100_MMA_F16BF16_2x1SM_SSISJ_SJ_fLi128ELi256ELNS4_4UMMA5MajorE0ELSP_0ELNSO_7ScaleInE0ELSQ_0EEEEEENS4_6LayoutINS5_IJSC_SC_SC_EEENS5_IJNSA_ILi0EEESV_SV_EEEEENS5_IJNS4_10UnderscoreESY_SY_EEEEENS4_18SM100_TMA_2SM_LOADENS4_14ComposedLayoutINS4_7SwizzleILi2ELi4ELi3EEENS4_18smem_ptr_flag_bitsILi16EEENST_INS5_IJNSA_ILi8EEESH_EEENS5_IJSH_SC_EEEEEEEvNS4_8identityES11_S1B_vS1C_EENS_8epilogue10collective18CollectiveEpilogueINS1E_23Sm100TmaWarpSpecializedILi4ELi2ELi32ELb1ELb0EEEJNS5_IJNSA_ILi64EEESG_SH_EEENS5_IJNST_IS1J_SC_EENST_INS5_IJSH_SB_EEENS5_IJSC_SF_EEEEEEEESJ_SK_SJ_SK_NS1E_6fusion15FusionCallbacksIS1I_NS1Q_17LinearCombinationISJ_fSJ_fLNS_15FloatRoundStyleE2EEES1K_S1P_JEEENS4_5SM1004TMEM4LOAD26SM100_TMEM_LOAD_32dp32b32xENS4_13SM90_TMA_LOADES1B_NS4_39AutoVectorizingCopyWithAssumedAlignmentILi128EEENS4_14SM90_TMA_STOREES1B_S22_S22_EEEvvEEEEvNT_6ParamsE) ;  /* 0xffffff5802c87950 */ /* 0x000fea0003c3ffff */
        .weak           $__internal_1_$__cuda_sm10x_tcgen05_guardrail_trap_phase_invalid_during_alloc
        .type           $__internal_1_$__cuda_sm10x_tcgen05_guardrail_trap_phase_invalid_during_alloc,@function
        .size           $__internal_1_$__cuda_sm10x_tcgen05_guardrail_trap_phase_invalid_during_alloc,($__internal_2_$__cuda_sm10x_tcgen05_guardrail_trap_unallocated_columns_being_dealloced - $__internal_1_$__cuda_sm10x_tcgen05_guardrail_trap_phase_invalid_during_alloc)
$__internal_1_$__cuda_sm10x_tcgen05_guardrail_trap_phase_invalid_during_alloc:
[----:B------:R-:W-:Y:S05]  /*a4e0*/  BPT.TRAP 0x1 ;  /* 0x000000040000795c */ /* 0x000fea0000300000 */
[----:B------:R-:W-:-:S04]  /*a4f0*/  MOV R3, 0x0 ;  /* 0x0000000000037802 */ /* 0x000fc80000000f00 */
[----:B------:R-:W-:Y:S05]  /*a500*/  RET.REL.NODEC R2 `(_ZN7cutlass13device_kernelINS_4gemm6kernel13GemmUniversalIN4cute5tupleIJiiiiEEENS1_10collective13CollectiveMmaINS1_35MainloopSm100TmaUmmaWarpSpecializedILi5ELi2ELi4ENS5_IJNS4_1CILi2EEENSA_ILi1EEESC_EEEEENS5_IJNSA_ILi128EEENSA_ILi256EEENSA_ILi32EEEEEENS_6half_tENS5_IJlSC_lEEESJ_SK_NS4_8TiledMMAINS4_8MMA_AtomIJNS4_26SM100_MMA_F16BF16_2x1SM_SSISJ_SJ_fLi128ELi256ELNS4_4UMMA5MajorE0ELSP_0ELNSO_7ScaleInE0ELSQ_0EEEEEENS4_6LayoutINS5_IJSC_SC_SC_EEENS5_IJNSA_ILi0EEESV_SV_EEEEENS5_IJNS4_10UnderscoreESY_SY_EEEEENS4_18SM100_TMA_2SM_LOADENS4_14ComposedLayoutINS4_7SwizzleILi2ELi4ELi3EEENS4_18smem_ptr_flag_bitsILi16EEENST_INS5_IJNSA_ILi8EEESH_EEENS5_IJSH_SC_EEEEEEEvNS4_8identityES11_S1B_vS1C_EENS_8epilogue10collective18CollectiveEpilogueINS1E_23Sm100TmaWarpSpecializedILi4ELi2ELi32ELb1ELb0EEEJNS5_IJNSA_ILi64EEESG_SH_EEENS5_IJNST_IS1J_SC_EENST_INS5_IJSH_SB_EEENS5_IJSC_SF_EEEEEEEESJ_SK_SJ_SK_NS1E_6fusion15FusionCallbacksIS1I_NS1Q_17LinearCombinationISJ_fSJ_fLNS_15FloatRoundStyleE2EEES1K_S1P_JEEENS4_5SM1004TMEM4LOAD26SM100_TMEM_LOAD_32dp32b32xENS4_13SM90_TMA_LOADES1B_NS4_39AutoVectorizingCopyWithAssumedAlignmentILi128EEENS4_14SM90_TMA_STOREES1B_S22_S22_EEEvvEEEEvNT_6ParamsE) ;  /* 0xffffff5802bc7950 */ /* 0x000fea0003c3ffff */
        .weak           $__internal_2_$__cuda_sm10x_tcgen05_guardrail_trap_unallocated_columns_being_dealloced
        .type           $__internal_2_$__cuda_sm10x_tcgen05_guardrail_trap_unallocated_columns_being_dealloced,@function
        .size           $__internal_2_$__cuda_sm10x_tcgen05_guardrail_trap_unallocated_columns_being_dealloced,(.L_x_200 - $__internal_2_$__cuda_sm10x_tcgen05_guardrail_trap_unallocated_columns_being_dealloced)
$__internal_2_$__cuda_sm10x_tcgen05_guardrail_trap_unallocated_columns_being_dealloced:
[----:B------:R-:W-:Y:S05]  /*a510*/  BPT.TRAP 0x1 ;  /* 0x000000040000795c */ /* 0x000fea0000300000 */
[----:B------:R-:W-:-:S04]  /*a520*/  HFMA2 R3, -RZ, RZ, 0, 0 ;  /* 0x00000000ff037431 */ /* 0x000fc800000001ff */
[----:B------:R-:W-:Y:S05]  /*a530*/  RET.REL.NODEC R2 `(_ZN7cutlass13device_kernelINS_4gemm6kernel13GemmUniversalIN4cute5tupleIJiiiiEEENS1_10collective13CollectiveMmaINS1_35MainloopSm100TmaUmmaWarpSpecializedILi5ELi2ELi4ENS5_IJNS4_1CILi2EEENSA_ILi1EEESC_EEEEENS5_IJNSA_ILi128EEENSA_ILi256EEENSA_ILi32EEEEEENS_6half_tENS5_IJlSC_lEEESJ_SK_NS4_8TiledMMAINS4_8MMA_AtomIJNS4_26SM100_MMA_F16BF16_2x1SM_SSISJ_SJ_fLi128ELi256ELNS4_4UMMA5MajorE0ELSP_0ELNSO_7ScaleInE0ELSQ_0EEEEEENS4_6LayoutINS5_IJSC_SC_SC_EEENS5_IJNSA_ILi0EEESV_SV_EEEEENS5_IJNS4_10UnderscoreESY_SY_EEEEENS4_18SM100_TMA_2SM_LOADENS4_14ComposedLayoutINS4_7SwizzleILi2ELi4ELi3EEENS4_18smem_ptr_flag_bitsILi16EEENST_INS5_IJNSA_ILi8EEESH_EEENS5_IJSH_SC_EEEEEEEvNS4_8identityES11_S1B_vS1C_EENS_8epilogue10collective18CollectiveEpilogueINS1E_23Sm100TmaWarpSpecializedILi4ELi2ELi32ELb1ELb0EEEJNS5_IJNSA_ILi64EEESG_SH_EEENS5_IJNST_IS1J_SC_EENST_INS5_IJSH_SB_EEENS5_IJSC_SF_EEEEEEEESJ_SK_SJ_SK_NS1E_6fusion15FusionCallbacksIS1I_NS1Q_17LinearCombinationISJ_fSJ_fLNS_15FloatRoundStyleE2EEES1K_S1P_JEEENS4_5SM1004TMEM4LOAD26SM100_TMEM_LOAD_32dp32b32xENS4_13SM90_TMA_LOADES1B_NS4_39AutoVectorizingCopyWithAssumedAlignmentILi128EEENS4_14SM90_TMA_STOREES1B_S22_S22_EEEvvEEEEvNT_6ParamsE) ;  /* 0xffffff5802b07950 */ /* 0x000fea0003c3ffff */
.L_x_199:
[----:B------:R-:W-:-:S00]  /*a540*/  BRA `(.L_x_199) ;  /* 0xfffffffc00fc7947 */ /* 0x000fc0000383ffff */
[----:B------:R-:W-:-:S00]  /*a550*/  NOP ;  /* 0x0000000000007918 */ /* 0x000fc00000000000 */
        /* <DEDUP_REMOVED lines=10> */
.L_x_200:


//--------------------- .nv.global.init           --------------------------
	.section	.nv.global.init,"aw",@progbits
.nv.global.init:
	.type		$str$27,@object
	.size		$str$27,($str$28 - $str$27)
$str$27:
        /*0000*/ 	.byte	0x28, 0x61, 0x64, 0x64, 0x72, 0x65, 0x73, 0x73, 0x20, 0x26, 0x20, 0x6d, 0x61, 0x73, 0x6b, 0x29
        /*0010*/ 	.byte	0x20, 0x3d, 0x3d, 0x20, 0x30, 0x00
	.type		$str$28,@object
	.size		$str$28,($str$26 - $str$28)
$str$28:
        /*0016*/ 	.byte	0x2f, 0x74, 0x6d, 0x70, 0x2f, 0x63, 0x75, 0x74, 0x6c, 0x61, 0x73, 0x73, 0x5f, 0x73, 0x77, 0x65
        /*0026*/ 	.byte	0x65, 0x70, 0x5f, 0x73, 0x72, 0x63, 0x2f, 0x69, 0x6e, 0x63, 0x6c, 0x75, 0x64, 0x65, 0x2f, 0x63
        /*0036*/ 	.byte	0x75, 0x74, 0x65, 0x2f, 0x70, 0x6f, 0x69, 0x6e, 0x74, 0x65, 0x72, 0x5f, 0x66, 0x6c, 0x61, 0x67
        /*0046*/ 	.byte	0x67, 0x65, 0x64, 0x2e, 0x68, 0x70, 0x70, 0x00
	.type		$str$26,@object
	.size		$str$26,($str$25 - $str$26)
$str$26:
        /*004e*/ 	.byte	0x2f, 0x74, 0x6d, 0x70, 0x2f, 0x63, 0x75, 0x74, 0x6c, 0x61, 0x73, 0x73, 0x5f, 0x73, 0x77, 0x65
        /*005e*/ 	.byte	0x65, 0x70, 0x5f, 0x73, 0x72, 0x63, 0x2f, 0x69, 0x6e, 0x63, 0x6c, 0x75, 0x64, 0x65, 0x2f, 0x63
        /*006e*/ 	.byte	0x75, 0x74, 0x65, 0x2f, 0x61, 0x74, 0x6f, 0x6d, 0x2f, 0x63, 0x6f, 0x70, 0x79, 0x5f, 0x74, 0x72
        /*007e*/ 	.byte	0x61, 0x69, 0x74, 0x73, 0x5f, 0x73, 0x6d, 0x31, 0x30, 0x30, 0x2e, 0x68, 0x70, 0x70, 0x00
	.type		$str$25,@object
	.size		$str$25,(__unnamed_1 - $str$25)
$str$25:
        /*008d*/ 	.byte	0x28, 0x28, 0x75, 0x69, 0x6e, 0x74, 0x33, 0x32, 0x5f, 0x74, 0x28, 0x74, 0x68, 0x72, 0x65, 0x61
        /*009d*/ 	.byte	0x64, 0x49, 0x64, 0x78, 0x2e, 0x78, 0x29, 0x20, 0x2f, 0x20, 0x33, 0x32, 0x29, 0x20, 0x25, 0x20
        /*00ad*/ 	.byte	0x34, 0x29, 0x20, 0x3d, 0x3d, 0x20, 0x28, 0x28, 0x28, 0x74, 0x6d, 0x65, 0x6d, 0x5f, 0x61, 0x64
        /*00bd*/ 	.byte	0x64, 0x72, 0x20, 0x3e, 0x3e, 0x20, 0x31, 0x36, 0x29, 0x20, 0x2f, 0x20, 0x33, 0x32, 0x29, 0x20
        /*00cd*/ 	.byte	0x25, 0x20, 0x34, 0x29, 0x00
	.type		__unnamed_1,@object
	.size		__unnamed_1,(__unnamed_2 - __unnamed_1)
__unnamed_1:
        /*00d2*/ 	.byte	0x61, 0x75, 0x74, 0x6f, 0x20, 0x63, 0x75, 0x74, 0x65, 0x3a, 0x3a, 0x61, 0x73, 0x5f, 0x70, 0x6f
        /* <DEDUP_REMOVED lines=24> */
        /*0262*/ 	.byte	0x39, 0x36, 0x3e, 0x3e, 0x3e, 0x3e, 0x5d, 0x00
	.type		__unnamed_2,@object
	.size		__unnamed_2,(.L_2 - __unnamed_2)
__unnamed_2:
        /* <DEDUP_REMOVED lines=42> */
        /*050a*/ 	.byte	0x3e, 0x3e, 0x5d, 0x00
.L_2:


//--------------------- .nv.shared._ZN7cutlass13device_kernelINS_4gemm6kernel13GemmUniversalIN4cute5tupleIJiiiiEEENS1_10collective13CollectiveMmaINS1_35MainloopSm100TmaUmmaWarpSpecializedILi5ELi2ELi4ENS5_IJNS4_1CILi2EEENSA_ILi1EEESC_EEEEENS5_IJNSA_ILi128EEENSA_ILi256EEENSA_ILi32EEEEEENS_6half_tENS5_IJlSC_lEEESJ_SK_NS4_8TiledMMAINS4_8MMA_AtomIJNS4_26SM100_MMA_F16BF16_2x1SM_SSISJ_SJ_fLi128ELi256ELNS4_4UMMA5MajorE0ELSP_0ELNSO_7ScaleInE0ELSQ_0EEEEEENS4_6LayoutINS5_IJSC_SC_SC_EEENS5_IJNSA_ILi0EEESV_SV_EEEEENS5_IJNS4_10UnderscoreESY_SY_EEEEENS4_18SM100_TMA_2SM_LOADENS4_14ComposedLayoutINS4_7SwizzleILi2ELi4ELi3EEENS4_18smem_ptr_flag_bitsILi16EEENST_INS5_IJNSA_ILi8EEESH_EEENS5_IJSH_SC_EEEEEEEvNS4_8identityES11_S1B_vS1C_EENS_8epilogue10collective18CollectiveEpilogueINS1E_23Sm100TmaWarpSpecializedILi4ELi2ELi32ELb1ELb0EEEJNS5_IJNSA_ILi64EEESG_SH_EEENS5_IJNST_IS1J_SC_EENST_INS5_IJSH_SB_EEENS5_IJSC_SF_EEEEEEEESJ_SK_SJ_SK_NS1E_6fusion15FusionCallbacksIS1I_NS1Q_17LinearCombinationISJ_fSJ_fLNS_15FloatRoundStyleE2EEES1K_S1P_JEEENS4_5SM1004TMEM4LOAD26SM100_TMEM_LOAD_32dp32b32xENS4_13SM90_TMA_LOADES1B_NS4_39AutoVectorizingCopyWithAssumedAlignmentILi128EEENS4_14SM90_TMA_STOREES1B_S22_S22_EEEvvEEEEvNT_6ParamsE --------------------------
	.section	.nv.shared._ZN7cutlass13device_kernelINS_4gemm6kernel13GemmUniversalIN4cute5tupleIJiiiiEEENS1_10collective13CollectiveMmaINS1_35MainloopSm100TmaUmmaWarpSpecializedILi5ELi2ELi4ENS5_IJNS4_1CILi2EEENSA_ILi1EEESC_EEEEENS5_IJNSA_ILi128EEENSA_ILi256EEENSA_ILi32EEEEEENS_6half_tENS5_IJlSC_lEEESJ_SK_NS4_8TiledMMAINS4_8MMA_AtomIJNS4_26SM100_MMA_F16BF16_2x1SM_SSISJ_SJ_fLi128ELi256ELNS4_4UMMA5MajorE0ELSP_0ELNSO_7ScaleInE0ELSQ_0EEEEEENS4_6LayoutINS5_IJSC_SC_SC_EEENS5_IJNSA_ILi0EEESV_SV_EEEEENS5_IJNS4_10UnderscoreESY_SY_EEEEENS4_18SM100_TMA_2SM_LOADENS4_14ComposedLayoutINS4_7SwizzleILi2ELi4ELi3EEENS4_18smem_ptr_flag_bitsILi16EEENST_INS5_IJNSA_ILi8EEESH_EEENS5_IJSH_SC_EEEEEEEvNS4_8identityES11_S1B_vS1C_EENS_8epilogue10collective18CollectiveEpilogueINS1E_23Sm100TmaWarpSpecializedILi4ELi2ELi32ELb1ELb0EEEJNS5_IJNSA_ILi64EEESG_SH_EEENS5_IJNST_IS1J_SC_EENST_INS5_IJSH_SB_EEENS5_IJSC_SF_EEEEEEEESJ_SK_SJ_SK_NS1E_6fusion15FusionCallbacksIS1I_NS1Q_17LinearCombinationISJ_fSJ_fLNS_15FloatRoundStyleE2EEES1K_S1P_JEEENS4_5SM1004TMEM4LOAD26SM100_TMEM_LOAD_32dp32b32xENS4_13SM90_TMA_LOADES1B_NS4_39AutoVectorizingCopyWithAssumedAlignmentILi128EEENS4_14SM90_TMA_STOREES1B_S22_S22_EEEvvEEEEvNT_6ParamsE,"aw",@nobits
	.sectionflags	@""
	.align	16
	.zero		1024


//--------------------- .nv.shared.reserved.0     --------------------------
	.section	.nv.shared.reserved.0,"aw",@nobits
	.weak		__nv_reservedSMEM_offset_0_alias
	.size		__nv_reservedSMEM_offset_0_alias, 0, 64
	.other		__nv_reservedSMEM_offset_0_alias,@"STO_CUDA_RESERVED_SHARED STV_DEFAULT"
__nv_reservedSMEM_offset_0_alias:
	.zero		0
.nv.shared.reserved.0:
	.zero		64
	.weak		__nv_reservedSMEM_tcgen05_partition
	.type		__nv_reservedSMEM_tcgen05_partition,@object
	.size		__nv_reservedSMEM_tcgen05_partition,(.L_0 - __nv_reservedSMEM_tcgen05_partition)
__nv_reservedSMEM_tcgen05_partition:
	.zero		32
.L_0:


//--------------------- .nv.global                --------------------------
	.section	.nv.global,"aw",@nobits
.nv.global:
	.type		_ZN39_INTERNAL_bc3f7c36_4_k_cu_3e0c04f9_76744cute1_E,@object
	.size		_ZN39_INTERNAL_bc3f7c36_4_k_cu_3e0c04f9_76744cute1_E,(_ZN39_INTERNAL_bc3f7c36_4_k_cu_3e0c04f9_76744cuda3std3__45__cpo6cbeginE - _ZN39_INTERNAL_bc3f7c36_4_k_cu_3e0c04f9_76744cute1_E)
_ZN39_INTERNAL_bc3f7c36_4_k_cu_3e0c04f9_76744cute1_E:
	.zero		1
	.type		_ZN39_INTERNAL_bc3f7c36_4_k_cu_3e0c04f9_76744cuda3std3__45__cpo6cbeginE,@object
	.size		_ZN39_INTERNAL_bc3f7c36_4_k_cu_3e0c04f9_76744cuda3std3__45__cpo6cbeginE,(_ZN39_INTERNAL_bc3f7c36_4_k_cu_3e0c04f9_76744cuda3std3__48in_placeE - _ZN39_INTERNAL_bc3f7c36_4_k_cu_3e0c04f9_76744cuda3std3__45__cpo6cbeginE)
_ZN39_INTERNAL_bc3f7c36_4_k_cu_3e0c04f9_76744cuda3std3__45__cpo6cbeginE:
	.zero		1
	.type		_ZN39_INTERNAL_bc3f7c36_4_k_cu_3e0c04f9_76744cuda3std3__48in_placeE,@object
	.size		_ZN39_INTERNAL_bc3f7c36_4_k_cu_3e0c04f9_76744cuda3std3__48in_placeE,(_ZN39_INTERNAL_bc3f7c36_4_k_cu_3e0c04f9_76744cuda3std6ranges3__45__cpo9iter_moveE - _ZN39_INTERNAL_bc3f7c36_4_k_cu_3e0c04f9_76744cuda3std3__48in_placeE)
_ZN39_INTERNAL_bc3f7c36_4_k_cu_3e0c04f9_76744cuda3std3__48in_placeE:
	.zero		1
	.type		_ZN39_INTERNAL_bc3f7c36_4_k_cu_3e0c04f9_76744cuda3std6ranges3__45__cpo9iter_moveE,@object
	.size		_ZN39_INTERNAL_bc3f7c36_4_k_cu_3e0c04f9_76744cuda3std6ranges3__45__cpo9iter_moveE,(_ZN39_INTERNAL_bc3f7c36_4_k_cu_3e0c04f9_76744cuda3std3__45__cpo5beginE - _ZN39_INTERNAL_bc3f7c36_4_k_cu_3e0c04f9_76744cuda3std6ranges3__45__cpo9iter_moveE)
_ZN39_INTERNAL_bc3f7c36_4_k_cu_3e0c04f9_76744cuda3std6ranges3__45__cpo9iter_moveE:
	.zero		1
	.type		_ZN39_INTERNAL_bc3f7c36_4_k_cu_3e0c04f9_76744cuda3std3__45__cpo5beginE,@object
	.size		_ZN39_INTERNAL_bc3f7c36_4_k_cu_3e0c04f9_76744cuda3std3__45__cpo5beginE,(_ZN39_INTERNAL_bc3f7c36_4_k_cu_3e0c04f9_76744cuda3std3__441_GLOBAL__N__bc3f7c36_4_k_cu_3e0c04f9_76746ignoreE - _ZN39_INTERNAL_bc3f7c36_4_k_cu_3e0c04f9_76744cuda3std3__45__cpo5beginE)
_ZN39_INTERNAL_bc3f7c36_4_k_cu_3e0c04f9_76744cuda3std3__45__cpo5beginE:
	.zero		1
	.type		_ZN39_INTERNAL_bc3f7c36_4_k_cu_3e0c04f9_76744cuda3std3__441_GLOBAL__N__bc3f7c36_4_k_cu_3e0c04f9_76746ignoreE,@object
	.size		_ZN39_INTERNAL_bc3f7c36_4_k_cu_3e0c04f9_76744cuda3std3__441_GLOBAL__N__bc3f7c36_4_k_cu_3e0c04f9_76746ignoreE,(_ZN39_INTERNAL_bc3f7c36_4_k_cu_3e0c04f9_76744cute7productE - _ZN39_INTERNAL_bc3f7c36_4_k_cu_3e0c04f9_76744cuda3std3__441_GLOBAL__N__bc3f7c36_4_k_cu_3e0c04f9_76746ignoreE)
_ZN39_INTERNAL_bc3f7c36_4_k_cu_3e0c04f9_76744cuda3std3__441_GLOBAL__N__bc3f7c36_4_k_cu_3e0c04f9_76746ignoreE:
	.zero		1
	.type		_ZN39_INTERNAL_bc3f7c36_4_k_cu_3e0c04f9_76744cute7productE,@object
	.size		_ZN39_INTERNAL_bc3f7c36_4_k_cu_3e0c04f9_76744cute7productE,(_ZN39_INTERNAL_bc3f7c36_4_k_cu_3e0c04f9_76744cuda3std3__45__cpo3endE - _ZN39_INTERNAL_bc3f7c36_4_k_cu_3e0c04f9_76744cute7productE)
_ZN39_INTERNAL_bc3f7c36_4_k_cu_3e0c04f9_76744cute7productE:
	.zero		1
	.type		_ZN39_INTERNAL_bc3f7c36_4_k_cu_3e0c04f9_76744cuda3std3__45__cpo3endE,@object
	.size		_ZN39_INTERNAL_bc3f7c36_4_k_cu_3e0c04f9_76744cuda3std3__45__cpo3endE,(_ZN39_INTERNAL_bc3f7c36_4_k_cu_3e0c04f9_76744cuda3std3__419piecewise_constructE - _ZN39_INTERNAL_bc3f7c36_4_k_cu_3e0c04f9_76744cuda3std3__45__cpo3endE)
_ZN39_INTERNAL_bc3f7c36_4_k_cu_3e0c04f9_76744cuda3std3__45__cpo3endE:
	.zero		1
	.type		_ZN39_INTERNAL_bc3f7c36_4_k_cu_3e0c04f9_76744cuda3std3__419piecewise_constructE,@object
	.size		_ZN39_INTERNAL_bc3f7c36_4_k_cu_3e0c04f9_76744cuda3std3__419piecewise_constructE,(_ZN39_INTERNAL_bc3f7c36_4_k_cu_3e0c04f9_76744cuda3std3__45__cpo4cendE - _ZN39_INTERNAL_bc3f7c36_4_k_cu_3e0c04f9_76744cuda3std3__419piecewise_constructE)
_ZN39_INTERNAL_bc3f7c36_4_k_cu_3e0c04f9_76744cuda3std3__419piecewise_constructE:
	.zero		1
	.type		_ZN39_INTERNAL_bc3f7c36_4_k_cu_3e0c04f9_76744cuda3std3__45__cpo4cendE,@object
	.size		_ZN39_INTERNAL_bc3f7c36_4_k_cu_3e0c04f9_76744cuda3std3__45__cpo4cendE,(_ZN39_INTERNAL_bc3f7c36_4_k_cu_3e0c04f9_76744cuda3std6ranges3__45__cpo4swapE - _ZN39_INTERNAL_bc3f7c36_4_k_cu_3e0c04f9_76744cuda3std3__45__cpo4cendE)
_ZN39_INTERNAL_bc3f7c36_4_k_cu_3e0c04f9_76744cuda3std3__45__cpo4cendE:
	.zero		1
	.type		_ZN39_INTERNAL_bc3f7c36_4_k_cu_3e0c04f9_76744cuda3std6ranges3__45__cpo4swapE,@object
	.size		_ZN39_INTERNAL_bc3f7c36_4_k_cu_3e0c04f9_76744cuda3std6ranges3__45__cpo4swapE,(.L_10 - _ZN39_INTERNAL_bc3f7c36_4_k_cu_3e0c04f9_76744cuda3std6ranges3__45__cpo4swapE)
_ZN39_INTERNAL_bc3f7c36_4_k_cu_3e0c04f9_76744cuda3std6ranges3__45__cpo4swapE:
	.zero		1
.L_10:


//--------------------- .nv.constant0._ZN7cutlass13device_kernelINS_4gemm6kernel13GemmUniversalIN4cute5tupleIJiiiiEEENS1_10collective13CollectiveMmaINS1_35MainloopSm100TmaUmmaWarpSpecializedILi5ELi2ELi4ENS5_IJNS4_1CILi2EEENSA_ILi1EEESC_EEEEENS5_IJNSA_ILi128EEENSA_ILi256EEENSA_ILi32EEEEEENS_6half_tENS5_IJlSC_lEEESJ_SK_NS4_8TiledMMAINS4_8MMA_AtomIJNS4_26SM100_MMA_F16BF16_2x1SM_SSISJ_SJ_fLi128ELi256ELNS4_4UMMA5MajorE0ELSP_0ELNSO_7ScaleInE0ELSQ_0EEEEEENS4_6LayoutINS5_IJSC_SC_SC_EEENS5_IJNSA_ILi0EEESV_SV_EEEEENS5_IJNS4_10UnderscoreESY_SY_EEEEENS4_18SM100_TMA_2SM_LOADENS4_14ComposedLayoutINS4_7SwizzleILi2ELi4ELi3EEENS4_18smem_ptr_flag_bitsILi16EEENST_INS5_IJNSA_ILi8EEESH_EEENS5_IJSH_SC_EEEEEEEvNS4_8identityES11_S1B_vS1C_EENS_8epilogue10collective18CollectiveEpilogueINS1E_23Sm100TmaWarpSpecializedILi4ELi2ELi32ELb1ELb0EEEJNS5_IJNSA_ILi64EEESG_SH_EEENS5_IJNST_IS1J_SC_EENST_INS5_IJSH_SB_EEENS5_IJSC_SF_EEEEEEEESJ_SK_SJ_SK_NS1E_6fusion15FusionCallbacksIS1I_NS1Q_17LinearCombinationISJ_fSJ_fLNS_15FloatRoundStyleE2EEES1K_S1P_JEEENS4_5SM1004TMEM4LOAD26SM100_TMEM_LOAD_32dp32b32xENS4_13SM90_TMA_LOADES1B_NS4_39AutoVectorizingCopyWithAssumedAlignmentILi128EEENS4_14SM90_TMA_STOREES1B_S22_S22_EEEvvEEEEvNT_6ParamsE --------------------------
	.section	.nv.constant0._ZN7cutlass13device_kernelINS_4gemm6kernel13GemmUniversalIN4cute5tupleIJiiiiEEENS1_10collective13CollectiveMmaINS1_35MainloopSm100TmaUmmaWarpSpecializedILi5ELi2ELi4ENS5_IJNS4_1CILi2EEENSA_ILi1EEESC_EEEEENS5_IJNSA_ILi128EEENSA_ILi256EEENSA_ILi32EEEEEENS_6half_tENS5_IJlSC_lEEESJ_SK_NS4_8TiledMMAINS4_8MMA_AtomIJNS4_26SM100_MMA_F16BF16_2x1SM_SSISJ_SJ_fLi128ELi256ELNS4_4UMMA5MajorE0ELSP_0ELNSO_7ScaleInE0ELSQ_0EEEEEENS4_6LayoutINS5_IJSC_SC_SC_EEENS5_IJNSA_ILi0EEESV_SV_EEEEENS5_IJNS4_10UnderscoreESY_SY_EEEEENS4_18SM100_TMA_2SM_LOADENS4_14ComposedLayoutINS4_7SwizzleILi2ELi4ELi3EEENS4_18smem_ptr_flag_bitsILi16EEENST_INS5_IJNSA_ILi8EEESH_EEENS5_IJSH_SC_EEEEEEEvNS4_8identityES11_S1B_vS1C_EENS_8epilogue10collective18CollectiveEpilogueINS1E_23Sm100TmaWarpSpecializedILi4ELi2ELi32ELb1ELb0EEEJNS5_IJNSA_ILi64EEESG_SH_EEENS5_IJNST_IS1J_SC_EENST_INS5_IJSH_SB_EEENS5_IJSC_SF_EEEEEEEESJ_SK_SJ_SK_NS1E_6fusion15FusionCallbacksIS1I_NS1Q_17LinearCombinationISJ_fSJ_fLNS_15FloatRoundStyleE2EEES1K_S1P_JEEENS4_5SM1004TMEM4LOAD26SM100_TMEM_LOAD_32dp32b32xENS4_13SM90_TMA_LOADES1B_NS4_39AutoVectorizingCopyWithAssumedAlignmentILi128EEENS4_14SM90_TMA_STOREES1B_S22_S22_EEEvvEEEEvNT_6ParamsE,"a",@progbits
	.sectionflags	@""
	.align	4
.nv.constant0._ZN7cutlass13device_kernelINS_4gemm6kernel13GemmUniversalIN4cute5tupleIJiiiiEEENS1_10collective13CollectiveMmaINS1_35MainloopSm100TmaUmmaWarpSpecializedILi5ELi2ELi4ENS5_IJNS4_1CILi2EEENSA_ILi1EEESC_EEEEENS5_IJNSA_ILi128EEENSA_ILi256EEENSA_ILi32EEEEEENS_6half_tENS5_IJlSC_lEEESJ_SK_NS4_8TiledMMAINS4_8MMA_AtomIJNS4_26SM100_MMA_F16BF16_2x1SM_SSISJ_SJ_fLi128ELi256ELNS4_4UMMA5MajorE0ELSP_0ELNSO_7ScaleInE0ELSQ_0EEEEEENS4_6LayoutINS5_IJSC_SC_SC_EEENS5_IJNSA_ILi0EEESV_SV_EEEEENS5_IJNS4_10UnderscoreESY_SY_EEEEENS4_18SM100_TMA_2SM_LOADENS4_14ComposedLayoutINS4_7SwizzleILi2ELi4ELi3EEENS4_18smem_ptr_flag_bitsILi16EEENST_INS5_IJNSA_ILi8EEESH_EEENS5_IJSH_SC_EEEEEEEvNS4_8identityES11_S1B_vS1C_EENS_8epilogue10collective18CollectiveEpilogueINS1E_23Sm100TmaWarpSpecializedILi4ELi2ELi32ELb1ELb0EEEJNS5_IJNSA_ILi64EEESG_SH_EEENS5_IJNST_IS1J_SC_EENST_INS5_IJSH_SB_EEENS5_IJSC_SF_EEEEEEEESJ_SK_SJ_SK_NS1E_6fusion15FusionCallbacksIS1I_NS1Q_17LinearCombinationISJ_fSJ_fLNS_15FloatRoundStyleE2EEES1K_S1P_JEEENS4_5SM1004TMEM4LOAD26SM100_TMEM_LOAD_32dp32b32xENS4_13SM90_TMA_LOADES1B_NS4_39AutoVectorizingCopyWithAssumedAlignmentILi128EEENS4_14SM90_TMA_STOREES1B_S22_S22_EEEvvEEEEvNT_6ParamsE:
	.zero		2944


//--------------------- SYMBOLS --------------------------

	.type		.nv.reservedSmem.offset0,@object
	.size		.nv.reservedSmem.offset0,0x4
	.type		.nv.reservedSmem.cap,@object
	.size		.nv.reservedSmem.cap,0x4
	.type		__assertfail,@function
